//
// Generated by NVIDIA NVVM Compiler
//
// Compiler Build ID: CL-36424714
// Cuda compilation tools, release 13.0, V13.0.88
// Based on NVVM 20.0.0
//

.version 9.0
.target sm_100
.address_size 64

	// .globl	_Z29poisson_fourier_filter_kernelPA2_d4dim3S1_S1_i
.func  (.param .align 16 .b8 func_retval0[16]) __internal_trig_reduction_slowpathd
(
	.param .b64 __internal_trig_reduction_slowpathd_param_0
)
;
.global .align 8 .b8 __cudart_i2opi_d[144] = {8, 93, 141, 31, 177, 95, 251, 107, 234, 146, 82, 138, 247, 57, 7, 61, 123, 241, 229, 235, 199, 186, 39, 117, 45, 234, 95, 158, 102, 63, 70, 79, 183, 9, 203, 39, 207, 126, 54, 109, 31, 109, 10, 90, 139, 17, 47, 239, 15, 152, 5, 222, 255, 151, 248, 31, 59, 40, 249, 189, 139, 95, 132, 156, 244, 57, 83, 131, 57, 214, 145, 57, 65, 126, 95, 180, 38, 112, 156, 233, 132, 68, 187, 46, 245, 53, 130, 232, 62, 167, 41, 177, 28, 235, 29, 254, 28, 146, 209, 9, 234, 46, 73, 6, 224, 210, 77, 66, 58, 110, 36, 183, 97, 197, 187, 222, 171, 99, 81, 254, 65, 144, 67, 60, 153, 149, 98, 219, 192, 221, 52, 245, 209, 87, 39, 252, 41, 21, 68, 78, 110, 131, 249, 162};
.global .align 16 .b8 __cudart_sin_cos_coeffs[128] = {70, 210, 176, 44, 241, 229, 90, 190, 146, 227, 172, 105, 227, 29, 199, 62, 161, 98, 219, 25, 160, 1, 42, 191, 24, 8, 17, 17, 17, 17, 129, 63, 84, 85, 85, 85, 85, 85, 197, 191, 0, 0, 0, 0, 0, 0, 0, 0, 0, 0, 0, 0, 0, 0, 0, 0, 100, 129, 253, 32, 131, 255, 168, 189, 40, 133, 239, 193, 167, 238, 33, 62, 217, 230, 6, 142, 79, 126, 146, 190, 233, 188, 221, 25, 160, 1, 250, 62, 71, 93, 193, 22, 108, 193, 86, 191, 81, 85, 85, 85, 85, 85, 165, 63, 0, 0, 0, 0, 0, 0, 224, 191, 0, 0, 0, 0, 0, 0, 240, 63};

.visible .entry _Z29poisson_fourier_filter_kernelPA2_d4dim3S1_S1_i(
	.param .u64 .ptr .align 1 _Z29poisson_fourier_filter_kernelPA2_d4dim3S1_S1_i_param_0,
	.param .align 4 .b8 _Z29poisson_fourier_filter_kernelPA2_d4dim3S1_S1_i_param_1[12],
	.param .align 4 .b8 _Z29poisson_fourier_filter_kernelPA2_d4dim3S1_S1_i_param_2[12],
	.param .align 4 .b8 _Z29poisson_fourier_filter_kernelPA2_d4dim3S1_S1_i_param_3[12],
	.param .u32 _Z29poisson_fourier_filter_kernelPA2_d4dim3S1_S1_i_param_4
)
{
	.reg .pred 	%p<56>;
	.reg .b32 	%r<209>;
	.reg .b64 	%rd<90>;
	.reg .b64 	%fd<265>;

	ld.param.u32 	%r102, [_Z29poisson_fourier_filter_kernelPA2_d4dim3S1_S1_i_param_3+8];
	ld.param.u32 	%r101, [_Z29poisson_fourier_filter_kernelPA2_d4dim3S1_S1_i_param_3+4];
	ld.param.u32 	%r180, [_Z29poisson_fourier_filter_kernelPA2_d4dim3S1_S1_i_param_3];
	ld.param.u32 	%r1, [_Z29poisson_fourier_filter_kernelPA2_d4dim3S1_S1_i_param_2];
	ld.param.u32 	%r3, [_Z29poisson_fourier_filter_kernelPA2_d4dim3S1_S1_i_param_2+8];
	ld.param.u32 	%r99, [_Z29poisson_fourier_filter_kernelPA2_d4dim3S1_S1_i_param_1+8];
	ld.param.u32 	%r98, [_Z29poisson_fourier_filter_kernelPA2_d4dim3S1_S1_i_param_1+4];
	ld.param.u32 	%r97, [_Z29poisson_fourier_filter_kernelPA2_d4dim3S1_S1_i_param_1];
	ld.param.u64 	%rd2, [_Z29poisson_fourier_filter_kernelPA2_d4dim3S1_S1_i_param_0];
	ld.param.u32 	%r104, [_Z29poisson_fourier_filter_kernelPA2_d4dim3S1_S1_i_param_2+4];
	ld.param.u32 	%r103, [_Z29poisson_fourier_filter_kernelPA2_d4dim3S1_S1_i_param_4];
	cvta.to.global.u64 	%rd1, %rd2;
	cvt.rn.f64.u32 	%fd1, %r97;
	cvt.rn.f64.u32 	%fd2, %r98;
	cvt.rn.f64.u32 	%fd3, %r99;
	mov.u32 	%r105, %ntid.x;
	mov.u32 	%r106, %ctaid.x;
	mov.u32 	%r107, %tid.x;
	mad.lo.s32 	%r5, %r105, %r106, %r107;
	mov.u32 	%r108, %ntid.y;
	mov.u32 	%r109, %ctaid.y;
	mul.lo.s32 	%r6, %r108, %r109;
	mov.u32 	%r7, %tid.y;
	add.s32 	%r110, %r6, %r7;
	setp.ge.u32 	%p1, %r5, %r3;
	setp.ge.u32 	%p2, %r110, %r104;
	or.pred  	%p3, %p1, %p2;
	@%p3 bra 	$L__BB0_78;
	add.s32 	%r9, %r101, %r110;
	add.s32 	%r10, %r102, %r5;
	mad.lo.s32 	%r195, %r3, %r110, %r5;
	setp.eq.s32 	%p4, %r1, 0;
	@%p4 bra 	$L__BB0_78;
	cvt.rn.f64.u32 	%fd41, %r9;
	cvt.rn.f64.u32 	%fd42, %r10;
	mul.f64 	%fd43, %fd2, 0d3FE0000000000000;
	setp.lt.f64 	%p5, %fd43, %fd41;
	selp.f64 	%fd44, %fd2, 0d0000000000000000, %p5;
	sub.f64 	%fd45, %fd41, %fd44;
	mul.f64 	%fd46, %fd3, 0d3FE0000000000000;
	setp.lt.f64 	%p6, %fd46, %fd42;
	selp.f64 	%fd47, %fd3, 0d0000000000000000, %p6;
	sub.f64 	%fd48, %fd42, %fd47;
	mul.f64 	%fd4, %fd1, 0d3FE0000000000000;
	mul.f64 	%fd5, %fd45, %fd45;
	mul.f64 	%fd6, %fd48, %fd48;
	mul.f64 	%fd49, %fd41, 0d401921FB54442D18;
	div.rn.f64 	%fd7, %fd49, %fd2;
	abs.f64 	%fd8, %fd7;
	mul.f64 	%fd50, %fd7, 0d3FE45F306DC9C883;
	cvt.rni.s32.f64 	%r12, %fd50;
	mul.f64 	%fd51, %fd42, 0d401921FB54442D18;
	div.rn.f64 	%fd9, %fd51, %fd3;
	abs.f64 	%fd10, %fd9;
	mul.f64 	%fd52, %fd9, 0d3FE45F306DC9C883;
	cvt.rni.s32.f64 	%r13, %fd52;
	mul.lo.s32 	%r14, %r104, %r3;
	setp.eq.s32 	%p7, %r103, 1;
	@%p7 bra 	$L__BB0_22;
	setp.ne.s32 	%p8, %r103, 0;
	@%p8 bra 	$L__BB0_50;
	rcp.rn.f64 	%fd137, %fd1;
	rcp.rn.f64 	%fd138, %fd2;
	rcp.rn.f64 	%fd139, %fd3;
	cvt.rn.f64.s32 	%fd140, %r12;
	cvt.rn.f64.s32 	%fd141, %r13;
	neg.s32 	%r181, %r1;
	mul.f64 	%fd11, %fd139, %fd139;
	fma.rn.f64 	%fd142, %fd141, 0dBFF921FB54442D18, %fd9;
	fma.rn.f64 	%fd143, %fd141, 0dBC91A62633145C00, %fd142;
	fma.rn.f64 	%fd12, %fd141, 0dB97B839A252049C0, %fd143;
	mul.f64 	%fd13, %fd138, %fd138;
	fma.rn.f64 	%fd144, %fd140, 0dBFF921FB54442D18, %fd7;
	fma.rn.f64 	%fd145, %fd140, 0dBC91A62633145C00, %fd144;
	fma.rn.f64 	%fd14, %fd140, 0dB97B839A252049C0, %fd145;
	mul.f64 	%fd15, %fd137, %fd137;
	mov.u64 	%rd40, __cudart_sin_cos_coeffs;
$L__BB0_5:
	cvt.rn.f64.u32 	%fd146, %r180;
	mul.f64 	%fd147, %fd146, 0d401921FB54442D18;
	div.rn.f64 	%fd16, %fd147, %fd1;
	abs.f64 	%fd17, %fd16;
	setp.eq.f64 	%p29, %fd17, 0d7FF0000000000000;
	@%p29 bra 	$L__BB0_9;
	mul.f64 	%fd148, %fd16, 0d3FE45F306DC9C883;
	cvt.rni.s32.f64 	%r183, %fd148;
	cvt.rn.f64.s32 	%fd149, %r183;
	fma.rn.f64 	%fd150, %fd149, 0dBFF921FB54442D18, %fd16;
	fma.rn.f64 	%fd151, %fd149, 0dBC91A62633145C00, %fd150;
	fma.rn.f64 	%fd260, %fd149, 0dB97B839A252049C0, %fd151;
	setp.ltu.f64 	%p30, %fd17, 0d41E0000000000000;
	@%p30 bra 	$L__BB0_8;
	{ // callseq 0, 0
	.param .b64 param0;
	st.param.f64 	[param0], %fd16;
	.param .align 16 .b8 retval0[16];
	call.uni (retval0), 
	__internal_trig_reduction_slowpathd, 
	(
	param0
	);
	ld.param.f64 	%fd260, [retval0];
	ld.param.b32 	%r183, [retval0+8];
	} // callseq 0
$L__BB0_8:
	add.s32 	%r184, %r183, 1;
	bra.uni 	$L__BB0_10;
$L__BB0_9:
	mov.f64 	%fd153, 0d0000000000000000;
	mul.rn.f64 	%fd260, %fd16, %fd153;
	mov.b32 	%r184, 1;
$L__BB0_10:
	mov.f64 	%fd154, 0d0000000000000000;
	mul.rn.f64 	%fd262, %fd7, %fd154;
	setp.eq.f64 	%p31, %fd8, 0d7FF0000000000000;
	shl.b32 	%r140, %r184, 6;
	cvt.u64.u32 	%rd38, %r140;
	and.b64  	%rd39, %rd38, 64;
	add.s64 	%rd41, %rd40, %rd39;
	mul.rn.f64 	%fd155, %fd260, %fd260;
	and.b32  	%r141, %r184, 1;
	setp.eq.b32 	%p32, %r141, 1;
	selp.f64 	%fd156, 0dBDA8FF8320FD8164, 0d3DE5DB65F9785EBA, %p32;
	ld.global.nc.v2.f64 	{%fd157, %fd158}, [%rd41];
	fma.rn.f64 	%fd159, %fd156, %fd155, %fd157;
	fma.rn.f64 	%fd160, %fd159, %fd155, %fd158;
	ld.global.nc.v2.f64 	{%fd161, %fd162}, [%rd41+16];
	fma.rn.f64 	%fd163, %fd160, %fd155, %fd161;
	fma.rn.f64 	%fd164, %fd163, %fd155, %fd162;
	ld.global.nc.v2.f64 	{%fd165, %fd166}, [%rd41+32];
	fma.rn.f64 	%fd167, %fd164, %fd155, %fd165;
	fma.rn.f64 	%fd168, %fd167, %fd155, %fd166;
	fma.rn.f64 	%fd169, %fd168, %fd260, %fd260;
	fma.rn.f64 	%fd170, %fd168, %fd155, 0d3FF0000000000000;
	selp.f64 	%fd171, %fd170, %fd169, %p32;
	and.b32  	%r142, %r184, 2;
	setp.eq.s32 	%p33, %r142, 0;
	sub.f64 	%fd172, %fd154, %fd171;
	selp.f64 	%fd173, %fd171, %fd172, %p33;
	add.f64 	%fd24, %fd173, 0dBFF0000000000000;
	mov.b32 	%r186, 1;
	@%p31 bra 	$L__BB0_14;
	setp.ltu.f64 	%p34, %fd8, 0d41E0000000000000;
	mov.f64 	%fd262, %fd14;
	mov.u32 	%r185, %r12;
	@%p34 bra 	$L__BB0_13;
	{ // callseq 1, 0
	.param .b64 param0;
	st.param.f64 	[param0], %fd7;
	.param .align 16 .b8 retval0[16];
	call.uni (retval0), 
	__internal_trig_reduction_slowpathd, 
	(
	param0
	);
	ld.param.f64 	%fd262, [retval0];
	ld.param.b32 	%r185, [retval0+8];
	} // callseq 1
$L__BB0_13:
	add.s32 	%r186, %r185, 1;
$L__BB0_14:
	mov.f64 	%fd175, 0d0000000000000000;
	mul.rn.f64 	%fd264, %fd9, %fd175;
	setp.eq.f64 	%p35, %fd10, 0d7FF0000000000000;
	shl.b32 	%r145, %r186, 6;
	cvt.u64.u32 	%rd42, %r145;
	and.b64  	%rd43, %rd42, 64;
	add.s64 	%rd45, %rd40, %rd43;
	mul.rn.f64 	%fd176, %fd262, %fd262;
	and.b32  	%r146, %r186, 1;
	setp.eq.b32 	%p36, %r146, 1;
	selp.f64 	%fd177, 0dBDA8FF8320FD8164, 0d3DE5DB65F9785EBA, %p36;
	ld.global.nc.v2.f64 	{%fd178, %fd179}, [%rd45];
	fma.rn.f64 	%fd180, %fd177, %fd176, %fd178;
	fma.rn.f64 	%fd181, %fd180, %fd176, %fd179;
	ld.global.nc.v2.f64 	{%fd182, %fd183}, [%rd45+16];
	fma.rn.f64 	%fd184, %fd181, %fd176, %fd182;
	fma.rn.f64 	%fd185, %fd184, %fd176, %fd183;
	ld.global.nc.v2.f64 	{%fd186, %fd187}, [%rd45+32];
	fma.rn.f64 	%fd188, %fd185, %fd176, %fd186;
	fma.rn.f64 	%fd189, %fd188, %fd176, %fd187;
	fma.rn.f64 	%fd190, %fd189, %fd262, %fd262;
	fma.rn.f64 	%fd191, %fd189, %fd176, 0d3FF0000000000000;
	selp.f64 	%fd192, %fd191, %fd190, %p36;
	and.b32  	%r147, %r186, 2;
	setp.eq.s32 	%p37, %r147, 0;
	sub.f64 	%fd193, %fd175, %fd192;
	selp.f64 	%fd194, %fd192, %fd193, %p37;
	add.f64 	%fd195, %fd194, 0dBFF0000000000000;
	div.rn.f64 	%fd196, %fd195, %fd13;
	div.rn.f64 	%fd197, %fd24, %fd15;
	add.f64 	%fd29, %fd197, %fd196;
	mov.b32 	%r188, 1;
	@%p35 bra 	$L__BB0_18;
	setp.ltu.f64 	%p38, %fd10, 0d41E0000000000000;
	mov.f64 	%fd264, %fd12;
	mov.u32 	%r187, %r13;
	@%p38 bra 	$L__BB0_17;
	{ // callseq 2, 0
	.param .b64 param0;
	st.param.f64 	[param0], %fd9;
	.param .align 16 .b8 retval0[16];
	call.uni (retval0), 
	__internal_trig_reduction_slowpathd, 
	(
	param0
	);
	ld.param.f64 	%fd264, [retval0];
	ld.param.b32 	%r187, [retval0+8];
	} // callseq 2
$L__BB0_17:
	add.s32 	%r188, %r187, 1;
$L__BB0_18:
	shl.b32 	%r149, %r188, 6;
	cvt.u64.u32 	%rd46, %r149;
	and.b64  	%rd47, %rd46, 64;
	add.s64 	%rd49, %rd40, %rd47;
	mul.rn.f64 	%fd199, %fd264, %fd264;
	and.b32  	%r150, %r188, 1;
	setp.eq.b32 	%p39, %r150, 1;
	selp.f64 	%fd200, 0dBDA8FF8320FD8164, 0d3DE5DB65F9785EBA, %p39;
	ld.global.nc.v2.f64 	{%fd201, %fd202}, [%rd49];
	fma.rn.f64 	%fd203, %fd200, %fd199, %fd201;
	fma.rn.f64 	%fd204, %fd203, %fd199, %fd202;
	ld.global.nc.v2.f64 	{%fd205, %fd206}, [%rd49+16];
	fma.rn.f64 	%fd207, %fd204, %fd199, %fd205;
	fma.rn.f64 	%fd208, %fd207, %fd199, %fd206;
	ld.global.nc.v2.f64 	{%fd209, %fd210}, [%rd49+32];
	fma.rn.f64 	%fd211, %fd208, %fd199, %fd209;
	fma.rn.f64 	%fd212, %fd211, %fd199, %fd210;
	fma.rn.f64 	%fd213, %fd212, %fd264, %fd264;
	fma.rn.f64 	%fd214, %fd212, %fd199, 0d3FF0000000000000;
	selp.f64 	%fd215, %fd214, %fd213, %p39;
	and.b32  	%r151, %r188, 2;
	setp.eq.s32 	%p40, %r151, 0;
	mov.f64 	%fd216, 0d0000000000000000;
	sub.f64 	%fd217, %fd216, %fd215;
	selp.f64 	%fd218, %fd215, %fd217, %p40;
	add.f64 	%fd219, %fd218, 0dBFF0000000000000;
	div.rn.f64 	%fd220, %fd219, %fd11;
	add.f64 	%fd221, %fd29, %fd220;
	add.f64 	%fd33, %fd221, %fd221;
	or.b32  	%r152, %r180, %r10;
	or.b32  	%r153, %r152, %r9;
	setp.ne.s32 	%p41, %r153, 0;
	@%p41 bra 	$L__BB0_20;
	mul.wide.s32 	%rd50, %r195, 16;
	add.s64 	%rd51, %rd1, %rd50;
	mov.b64 	%rd52, 0;
	st.global.u64 	[%rd51], %rd52;
	st.global.u64 	[%rd51+8], %rd52;
	bra.uni 	$L__BB0_21;
$L__BB0_20:
	cvt.rn.f64.u32 	%fd222, %r98;
	mul.f64 	%fd223, %fd1, %fd222;
	cvt.rn.f64.u32 	%fd224, %r99;
	mul.f64 	%fd225, %fd223, %fd224;
	mul.f64 	%fd226, %fd225, %fd33;
	mul.wide.s32 	%rd53, %r195, 16;
	add.s64 	%rd54, %rd1, %rd53;
	ld.global.f64 	%fd227, [%rd54];
	div.rn.f64 	%fd228, %fd227, %fd226;
	st.global.f64 	[%rd54], %fd228;
	ld.global.f64 	%fd229, [%rd54+8];
	div.rn.f64 	%fd230, %fd229, %fd226;
	st.global.f64 	[%rd54+8], %fd230;
$L__BB0_21:
	add.s32 	%r195, %r195, %r14;
	add.s32 	%r181, %r181, 1;
	setp.eq.s32 	%p42, %r181, 0;
	add.s32 	%r180, %r180, 1;
	@%p42 bra 	$L__BB0_78;
	bra.uni 	$L__BB0_5;
$L__BB0_22:
	and.b32  	%r35, %r1, 3;
	setp.lt.u32 	%p9, %r1, 4;
	mov.b32 	%r198, 0;
	@%p9 bra 	$L__BB0_37;
	and.b32  	%r198, %r1, -4;
	shl.b32 	%r112, %r104, 1;
	add.s32 	%r113, %r110, %r112;
	mad.lo.s32 	%r193, %r3, %r113, %r5;
	shl.b32 	%r38, %r14, 2;
	mad.lo.s32 	%r114, %r104, 3, %r110;
	mad.lo.s32 	%r192, %r3, %r114, %r5;
	add.s32 	%r115, %r104, %r7;
	add.s32 	%r116, %r115, %r6;
	mad.lo.s32 	%r191, %r3, %r116, %r5;
	neg.s32 	%r190, %r198;
	add.s32 	%r189, %r180, 3;
$L__BB0_24:
	.pragma "nounroll";
	add.s32 	%r49, %r189, -2;
	add.s32 	%r117, %r189, -3;
	cvt.rn.f64.u32 	%fd53, %r117;
	setp.lt.f64 	%p10, %fd4, %fd53;
	selp.f64 	%fd54, %fd1, 0d0000000000000000, %p10;
	sub.f64 	%fd55, %fd53, %fd54;
	fma.rn.f64 	%fd56, %fd55, %fd55, %fd5;
	add.f64 	%fd57, %fd6, %fd56;
	mul.f64 	%fd58, %fd57, 0dC043BD3CC9BE45DE;
	mul.f64 	%fd59, %fd58, %fd1;
	mul.f64 	%fd34, %fd59, %fd2;
	or.b32  	%r118, %r117, %r10;
	or.b32  	%r119, %r118, %r9;
	setp.ne.s32 	%p11, %r119, 0;
	@%p11 bra 	$L__BB0_26;
	mul.wide.s32 	%rd3, %r195, 16;
	add.s64 	%rd4, %rd1, %rd3;
	mov.b64 	%rd5, 0;
	st.global.u64 	[%rd4], %rd5;
	st.global.u64 	[%rd4+8], %rd5;
	bra.uni 	$L__BB0_27;
$L__BB0_26:
	mul.f64 	%fd60, %fd34, %fd3;
	mul.wide.s32 	%rd6, %r195, 16;
	add.s64 	%rd7, %rd1, %rd6;
	ld.global.f64 	%fd61, [%rd7];
	div.rn.f64 	%fd62, %fd61, %fd60;
	st.global.f64 	[%rd7], %fd62;
	ld.global.f64 	%fd63, [%rd7+8];
	div.rn.f64 	%fd64, %fd63, %fd60;
	st.global.f64 	[%rd7+8], %fd64;
$L__BB0_27:
	cvt.rn.f64.u32 	%fd65, %r49;
	setp.lt.f64 	%p12, %fd4, %fd65;
	selp.f64 	%fd66, %fd1, 0d0000000000000000, %p12;
	sub.f64 	%fd67, %fd65, %fd66;
	fma.rn.f64 	%fd68, %fd67, %fd67, %fd5;
	add.f64 	%fd69, %fd6, %fd68;
	mul.f64 	%fd70, %fd69, 0dC043BD3CC9BE45DE;
	mul.f64 	%fd71, %fd70, %fd1;
	mul.f64 	%fd35, %fd71, %fd2;
	or.b32  	%r120, %r49, %r10;
	or.b32  	%r121, %r120, %r9;
	setp.ne.s32 	%p13, %r121, 0;
	@%p13 bra 	$L__BB0_29;
	mul.wide.s32 	%rd8, %r191, 16;
	add.s64 	%rd9, %rd1, %rd8;
	mov.b64 	%rd10, 0;
	st.global.u64 	[%rd9], %rd10;
	st.global.u64 	[%rd9+8], %rd10;
	bra.uni 	$L__BB0_30;
$L__BB0_29:
	mul.f64 	%fd72, %fd35, %fd3;
	mul.wide.s32 	%rd11, %r191, 16;
	add.s64 	%rd12, %rd1, %rd11;
	ld.global.f64 	%fd73, [%rd12];
	div.rn.f64 	%fd74, %fd73, %fd72;
	st.global.f64 	[%rd12], %fd74;
	ld.global.f64 	%fd75, [%rd12+8];
	div.rn.f64 	%fd76, %fd75, %fd72;
	st.global.f64 	[%rd12+8], %fd76;
$L__BB0_30:
	add.s32 	%r50, %r195, %r14;
	add.s32 	%r122, %r49, 1;
	cvt.rn.f64.u32 	%fd77, %r122;
	setp.lt.f64 	%p14, %fd4, %fd77;
	selp.f64 	%fd78, %fd1, 0d0000000000000000, %p14;
	sub.f64 	%fd79, %fd77, %fd78;
	fma.rn.f64 	%fd80, %fd79, %fd79, %fd5;
	add.f64 	%fd81, %fd6, %fd80;
	mul.f64 	%fd82, %fd81, 0dC043BD3CC9BE45DE;
	mul.f64 	%fd83, %fd82, %fd1;
	mul.f64 	%fd36, %fd83, %fd2;
	or.b32  	%r123, %r122, %r10;
	or.b32  	%r124, %r123, %r9;
	setp.ne.s32 	%p15, %r124, 0;
	@%p15 bra 	$L__BB0_32;
	mul.wide.s32 	%rd13, %r193, 16;
	add.s64 	%rd14, %rd1, %rd13;
	mov.b64 	%rd15, 0;
	st.global.u64 	[%rd14], %rd15;
	st.global.u64 	[%rd14+8], %rd15;
	bra.uni 	$L__BB0_33;
$L__BB0_32:
	mul.f64 	%fd84, %fd36, %fd3;
	mul.wide.s32 	%rd16, %r193, 16;
	add.s64 	%rd17, %rd1, %rd16;
	ld.global.f64 	%fd85, [%rd17];
	div.rn.f64 	%fd86, %fd85, %fd84;
	st.global.f64 	[%rd17], %fd86;
	ld.global.f64 	%fd87, [%rd17+8];
	div.rn.f64 	%fd88, %fd87, %fd84;
	st.global.f64 	[%rd17+8], %fd88;
$L__BB0_33:
	add.s32 	%r51, %r50, %r14;
	cvt.rn.f64.u32 	%fd89, %r189;
	setp.lt.f64 	%p16, %fd4, %fd89;
	selp.f64 	%fd90, %fd1, 0d0000000000000000, %p16;
	sub.f64 	%fd91, %fd89, %fd90;
	fma.rn.f64 	%fd92, %fd91, %fd91, %fd5;
	add.f64 	%fd93, %fd6, %fd92;
	mul.f64 	%fd94, %fd93, 0dC043BD3CC9BE45DE;
	mul.f64 	%fd95, %fd94, %fd1;
	mul.f64 	%fd37, %fd95, %fd2;
	or.b32  	%r125, %r189, %r10;
	or.b32  	%r126, %r125, %r9;
	setp.ne.s32 	%p17, %r126, 0;
	@%p17 bra 	$L__BB0_35;
	mul.wide.s32 	%rd18, %r192, 16;
	add.s64 	%rd19, %rd1, %rd18;
	mov.b64 	%rd20, 0;
	st.global.u64 	[%rd19], %rd20;
	st.global.u64 	[%rd19+8], %rd20;
	bra.uni 	$L__BB0_36;
$L__BB0_35:
	mul.f64 	%fd96, %fd37, %fd3;
	mul.wide.s32 	%rd21, %r192, 16;
	add.s64 	%rd22, %rd1, %rd21;
	ld.global.f64 	%fd97, [%rd22];
	div.rn.f64 	%fd98, %fd97, %fd96;
	st.global.f64 	[%rd22], %fd98;
	ld.global.f64 	%fd99, [%rd22+8];
	div.rn.f64 	%fd100, %fd99, %fd96;
	st.global.f64 	[%rd22+8], %fd100;
$L__BB0_36:
	add.s32 	%r127, %r51, %r14;
	add.s32 	%r195, %r127, %r14;
	add.s32 	%r193, %r193, %r38;
	add.s32 	%r192, %r192, %r38;
	add.s32 	%r191, %r191, %r38;
	add.s32 	%r190, %r190, 4;
	add.s32 	%r189, %r189, 4;
	setp.ne.s32 	%p18, %r190, 0;
	@%p18 bra 	$L__BB0_24;
$L__BB0_37:
	setp.eq.s32 	%p19, %r35, 0;
	@%p19 bra 	$L__BB0_78;
	setp.eq.s32 	%p20, %r35, 1;
	@%p20 bra 	$L__BB0_46;
	add.s32 	%r60, %r198, %r180;
	cvt.rn.f64.u32 	%fd101, %r60;
	setp.lt.f64 	%p21, %fd4, %fd101;
	selp.f64 	%fd102, %fd1, 0d0000000000000000, %p21;
	sub.f64 	%fd103, %fd101, %fd102;
	fma.rn.f64 	%fd104, %fd103, %fd103, %fd5;
	add.f64 	%fd105, %fd6, %fd104;
	mul.f64 	%fd106, %fd105, 0dC043BD3CC9BE45DE;
	mul.f64 	%fd107, %fd106, %fd1;
	mul.f64 	%fd38, %fd107, %fd2;
	or.b32  	%r128, %r60, %r10;
	or.b32  	%r129, %r128, %r9;
	setp.ne.s32 	%p22, %r129, 0;
	@%p22 bra 	$L__BB0_41;
	mul.wide.s32 	%rd23, %r195, 16;
	add.s64 	%rd24, %rd1, %rd23;
	mov.b64 	%rd25, 0;
	st.global.u64 	[%rd24], %rd25;
	st.global.u64 	[%rd24+8], %rd25;
	bra.uni 	$L__BB0_42;
$L__BB0_41:
	mul.f64 	%fd108, %fd38, %fd3;
	mul.wide.s32 	%rd26, %r195, 16;
	add.s64 	%rd27, %rd1, %rd26;
	ld.global.f64 	%fd109, [%rd27];
	div.rn.f64 	%fd110, %fd109, %fd108;
	st.global.f64 	[%rd27], %fd110;
	ld.global.f64 	%fd111, [%rd27+8];
	div.rn.f64 	%fd112, %fd111, %fd108;
	st.global.f64 	[%rd27+8], %fd112;
$L__BB0_42:
	add.s32 	%r61, %r195, %r14;
	add.s32 	%r130, %r60, 1;
	cvt.rn.f64.u32 	%fd113, %r130;
	setp.lt.f64 	%p23, %fd4, %fd113;
	selp.f64 	%fd114, %fd1, 0d0000000000000000, %p23;
	sub.f64 	%fd115, %fd113, %fd114;
	fma.rn.f64 	%fd116, %fd115, %fd115, %fd5;
	add.f64 	%fd117, %fd6, %fd116;
	mul.f64 	%fd118, %fd117, 0dC043BD3CC9BE45DE;
	mul.f64 	%fd119, %fd118, %fd1;
	mul.f64 	%fd39, %fd119, %fd2;
	or.b32  	%r131, %r130, %r10;
	or.b32  	%r132, %r131, %r9;
	setp.ne.s32 	%p24, %r132, 0;
	@%p24 bra 	$L__BB0_44;
	mul.wide.s32 	%rd28, %r61, 16;
	add.s64 	%rd29, %rd1, %rd28;
	mov.b64 	%rd30, 0;
	st.global.u64 	[%rd29], %rd30;
	st.global.u64 	[%rd29+8], %rd30;
	bra.uni 	$L__BB0_45;
$L__BB0_44:
	mul.f64 	%fd120, %fd39, %fd3;
	mul.wide.s32 	%rd31, %r61, 16;
	add.s64 	%rd32, %rd1, %rd31;
	ld.global.f64 	%fd121, [%rd32];
	div.rn.f64 	%fd122, %fd121, %fd120;
	st.global.f64 	[%rd32], %fd122;
	ld.global.f64 	%fd123, [%rd32+8];
	div.rn.f64 	%fd124, %fd123, %fd120;
	st.global.f64 	[%rd32+8], %fd124;
$L__BB0_45:
	add.s32 	%r195, %r61, %r14;
	add.s32 	%r198, %r198, 2;
$L__BB0_46:
	and.b32  	%r133, %r1, 1;
	setp.eq.b32 	%p25, %r133, 1;
	not.pred 	%p26, %p25;
	@%p26 bra 	$L__BB0_78;
	add.s32 	%r134, %r198, %r180;
	cvt.rn.f64.u32 	%fd125, %r134;
	setp.lt.f64 	%p27, %fd4, %fd125;
	selp.f64 	%fd126, %fd1, 0d0000000000000000, %p27;
	sub.f64 	%fd127, %fd125, %fd126;
	fma.rn.f64 	%fd128, %fd127, %fd127, %fd5;
	add.f64 	%fd129, %fd6, %fd128;
	mul.f64 	%fd130, %fd129, 0dC043BD3CC9BE45DE;
	mul.f64 	%fd131, %fd130, %fd1;
	mul.f64 	%fd132, %fd131, %fd2;
	mul.f64 	%fd40, %fd132, %fd3;
	or.b32  	%r135, %r134, %r10;
	or.b32  	%r136, %r135, %r9;
	setp.ne.s32 	%p28, %r136, 0;
	@%p28 bra 	$L__BB0_49;
	mul.wide.s32 	%rd33, %r195, 16;
	add.s64 	%rd34, %rd1, %rd33;
	mov.b64 	%rd35, 0;
	st.global.u64 	[%rd34], %rd35;
	st.global.u64 	[%rd34+8], %rd35;
	bra.uni 	$L__BB0_78;
$L__BB0_49:
	mul.wide.s32 	%rd36, %r195, 16;
	add.s64 	%rd37, %rd1, %rd36;
	ld.global.f64 	%fd133, [%rd37];
	div.rn.f64 	%fd134, %fd133, %fd40;
	st.global.f64 	[%rd37], %fd134;
	ld.global.f64 	%fd135, [%rd37+8];
	div.rn.f64 	%fd136, %fd135, %fd40;
	st.global.f64 	[%rd37+8], %fd136;
	bra.uni 	$L__BB0_78;
$L__BB0_50:
	and.b32  	%r66, %r1, 3;
	setp.lt.u32 	%p43, %r1, 4;
	mov.b32 	%r208, 0;
	@%p43 bra 	$L__BB0_65;
	and.b32  	%r208, %r1, -4;
	shl.b32 	%r155, %r104, 1;
	add.s32 	%r156, %r110, %r155;
	mad.lo.s32 	%r203, %r3, %r156, %r5;
	shl.b32 	%r69, %r14, 2;
	mad.lo.s32 	%r157, %r104, 3, %r110;
	mad.lo.s32 	%r202, %r3, %r157, %r5;
	add.s32 	%r158, %r104, %r7;
	add.s32 	%r159, %r158, %r6;
	mad.lo.s32 	%r201, %r3, %r159, %r5;
	neg.s32 	%r200, %r208;
	add.s32 	%r199, %r180, 3;
$L__BB0_52:
	.pragma "nounroll";
	add.s32 	%r80, %r199, -2;
	add.s32 	%r160, %r199, -3;
	or.b32  	%r161, %r160, %r10;
	or.b32  	%r162, %r161, %r9;
	setp.eq.s32 	%p44, %r162, 0;
	@%p44 bra 	$L__BB0_54;
	mul.wide.s32 	%rd58, %r195, 16;
	add.s64 	%rd59, %rd1, %rd58;
	ld.global.f64 	%fd231, [%rd59];
	div.rn.f64 	%fd232, %fd231, 0d0000000000000000;
	st.global.f64 	[%rd59], %fd232;
	ld.global.f64 	%fd233, [%rd59+8];
	div.rn.f64 	%fd234, %fd233, 0d0000000000000000;
	st.global.f64 	[%rd59+8], %fd234;
	bra.uni 	$L__BB0_55;
$L__BB0_54:
	mul.wide.s32 	%rd55, %r195, 16;
	add.s64 	%rd56, %rd1, %rd55;
	mov.b64 	%rd57, 0;
	st.global.u64 	[%rd56], %rd57;
	st.global.u64 	[%rd56+8], %rd57;
$L__BB0_55:
	or.b32  	%r163, %r80, %r10;
	or.b32  	%r164, %r163, %r9;
	setp.ne.s32 	%p45, %r164, 0;
	@%p45 bra 	$L__BB0_57;
	mul.wide.s32 	%rd60, %r201, 16;
	add.s64 	%rd61, %rd1, %rd60;
	mov.b64 	%rd62, 0;
	st.global.u64 	[%rd61], %rd62;
	st.global.u64 	[%rd61+8], %rd62;
	bra.uni 	$L__BB0_58;
$L__BB0_57:
	mul.wide.s32 	%rd63, %r201, 16;
	add.s64 	%rd64, %rd1, %rd63;
	ld.global.f64 	%fd235, [%rd64];
	div.rn.f64 	%fd236, %fd235, 0d0000000000000000;
	st.global.f64 	[%rd64], %fd236;
	ld.global.f64 	%fd237, [%rd64+8];
	div.rn.f64 	%fd238, %fd237, 0d0000000000000000;
	st.global.f64 	[%rd64+8], %fd238;
$L__BB0_58:
	add.s32 	%r81, %r195, %r14;
	add.s32 	%r165, %r80, 1;
	or.b32  	%r166, %r165, %r10;
	or.b32  	%r167, %r166, %r9;
	setp.ne.s32 	%p46, %r167, 0;
	@%p46 bra 	$L__BB0_60;
	mul.wide.s32 	%rd65, %r203, 16;
	add.s64 	%rd66, %rd1, %rd65;
	mov.b64 	%rd67, 0;
	st.global.u64 	[%rd66], %rd67;
	st.global.u64 	[%rd66+8], %rd67;
	bra.uni 	$L__BB0_61;
$L__BB0_60:
	mul.wide.s32 	%rd68, %r203, 16;
	add.s64 	%rd69, %rd1, %rd68;
	ld.global.f64 	%fd239, [%rd69];
	div.rn.f64 	%fd240, %fd239, 0d0000000000000000;
	st.global.f64 	[%rd69], %fd240;
	ld.global.f64 	%fd241, [%rd69+8];
	div.rn.f64 	%fd242, %fd241, 0d0000000000000000;
	st.global.f64 	[%rd69+8], %fd242;
$L__BB0_61:
	add.s32 	%r82, %r81, %r14;
	or.b32  	%r168, %r199, %r10;
	or.b32  	%r169, %r168, %r9;
	setp.ne.s32 	%p47, %r169, 0;
	@%p47 bra 	$L__BB0_63;
	mul.wide.s32 	%rd70, %r202, 16;
	add.s64 	%rd71, %rd1, %rd70;
	mov.b64 	%rd72, 0;
	st.global.u64 	[%rd71], %rd72;
	st.global.u64 	[%rd71+8], %rd72;
	bra.uni 	$L__BB0_64;
$L__BB0_63:
	mul.wide.s32 	%rd73, %r202, 16;
	add.s64 	%rd74, %rd1, %rd73;
	ld.global.f64 	%fd243, [%rd74];
	div.rn.f64 	%fd244, %fd243, 0d0000000000000000;
	st.global.f64 	[%rd74], %fd244;
	ld.global.f64 	%fd245, [%rd74+8];
	div.rn.f64 	%fd246, %fd245, 0d0000000000000000;
	st.global.f64 	[%rd74+8], %fd246;
$L__BB0_64:
	add.s32 	%r170, %r82, %r14;
	add.s32 	%r195, %r170, %r14;
	add.s32 	%r203, %r203, %r69;
	add.s32 	%r202, %r202, %r69;
	add.s32 	%r201, %r201, %r69;
	add.s32 	%r200, %r200, 4;
	add.s32 	%r199, %r199, 4;
	setp.ne.s32 	%p48, %r200, 0;
	@%p48 bra 	$L__BB0_52;
$L__BB0_65:
	setp.eq.s32 	%p49, %r66, 0;
	@%p49 bra 	$L__BB0_78;
	setp.eq.s32 	%p50, %r66, 1;
	@%p50 bra 	$L__BB0_74;
	add.s32 	%r91, %r208, %r180;
	or.b32  	%r171, %r91, %r10;
	or.b32  	%r172, %r171, %r9;
	setp.ne.s32 	%p51, %r172, 0;
	@%p51 bra 	$L__BB0_69;
	mul.wide.s32 	%rd75, %r195, 16;
	add.s64 	%rd76, %rd1, %rd75;
	mov.b64 	%rd77, 0;
	st.global.u64 	[%rd76], %rd77;
	st.global.u64 	[%rd76+8], %rd77;
	bra.uni 	$L__BB0_70;
$L__BB0_69:
	mul.wide.s32 	%rd78, %r195, 16;
	add.s64 	%rd79, %rd1, %rd78;
	ld.global.f64 	%fd247, [%rd79];
	div.rn.f64 	%fd248, %fd247, 0d0000000000000000;
	st.global.f64 	[%rd79], %fd248;
	ld.global.f64 	%fd249, [%rd79+8];
	div.rn.f64 	%fd250, %fd249, 0d0000000000000000;
	st.global.f64 	[%rd79+8], %fd250;
$L__BB0_70:
	add.s32 	%r92, %r195, %r14;
	add.s32 	%r173, %r91, 1;
	or.b32  	%r174, %r173, %r10;
	or.b32  	%r175, %r174, %r9;
	setp.ne.s32 	%p52, %r175, 0;
	@%p52 bra 	$L__BB0_72;
	mul.wide.s32 	%rd80, %r92, 16;
	add.s64 	%rd81, %rd1, %rd80;
	mov.b64 	%rd82, 0;
	st.global.u64 	[%rd81], %rd82;
	st.global.u64 	[%rd81+8], %rd82;
	bra.uni 	$L__BB0_73;
$L__BB0_72:
	mul.wide.s32 	%rd83, %r92, 16;
	add.s64 	%rd84, %rd1, %rd83;
	ld.global.f64 	%fd251, [%rd84];
	div.rn.f64 	%fd252, %fd251, 0d0000000000000000;
	st.global.f64 	[%rd84], %fd252;
	ld.global.f64 	%fd253, [%rd84+8];
	div.rn.f64 	%fd254, %fd253, 0d0000000000000000;
	st.global.f64 	[%rd84+8], %fd254;
$L__BB0_73:
	add.s32 	%r195, %r92, %r14;
	add.s32 	%r208, %r208, 2;
$L__BB0_74:
	and.b32  	%r176, %r1, 1;
	setp.eq.b32 	%p53, %r176, 1;
	not.pred 	%p54, %p53;
	@%p54 bra 	$L__BB0_78;
	add.s32 	%r177, %r208, %r180;
	or.b32  	%r178, %r177, %r10;
	or.b32  	%r179, %r178, %r9;
	setp.ne.s32 	%p55, %r179, 0;
	@%p55 bra 	$L__BB0_77;
	mul.wide.s32 	%rd85, %r195, 16;
	add.s64 	%rd86, %rd1, %rd85;
	mov.b64 	%rd87, 0;
	st.global.u64 	[%rd86], %rd87;
	st.global.u64 	[%rd86+8], %rd87;
	bra.uni 	$L__BB0_78;
$L__BB0_77:
	mul.wide.s32 	%rd88, %r195, 16;
	add.s64 	%rd89, %rd1, %rd88;
	ld.global.f64 	%fd255, [%rd89];
	div.rn.f64 	%fd256, %fd255, 0d0000000000000000;
	st.global.f64 	[%rd89], %fd256;
	ld.global.f64 	%fd257, [%rd89+8];
	div.rn.f64 	%fd258, %fd257, 0d0000000000000000;
	st.global.f64 	[%rd89+8], %fd258;
$L__BB0_78:
	ret;

}
.func  (.param .align 16 .b8 func_retval0[16]) __internal_trig_reduction_slowpathd(
	.param .b64 __internal_trig_reduction_slowpathd_param_0
)
{
	.local .align 8 .b8 	__local_depot1[40];
	.reg .b64 	%SP;
	.reg .b64 	%SPL;
	.reg .pred 	%p<10>;
	.reg .b32 	%r<47>;
	.reg .b64 	%rd<74>;
	.reg .b64 	%fd<5>;

	mov.u64 	%SPL, __local_depot1;
	ld.param.f64 	%fd4, [__internal_trig_reduction_slowpathd_param_0];
	add.u64 	%rd1, %SPL, 0;
	{
	.reg .b32 %temp; 
	mov.b64 	{%temp, %r1}, %fd4;
	}
	shr.u32 	%r2, %r1, 20;
	and.b32  	%r3, %r2, 2047;
	setp.eq.s32 	%p1, %r3, 2047;
	mov.b32 	%r46, 0;
	@%p1 bra 	$L__BB1_9;
	add.s32 	%r20, %r3, -1024;
	mov.b64 	%rd20, %fd4;
	shl.b64 	%rd2, %rd20, 11;
	shr.u32 	%r4, %r20, 6;
	sub.s32 	%r45, 15, %r4;
	sub.s32 	%r21, 19, %r4;
	setp.lt.u32 	%p2, %r20, 128;
	selp.b32 	%r6, 18, %r21, %p2;
	setp.ge.s32 	%p3, %r45, %r6;
	mov.b64 	%rd70, 0;
	@%p3 bra 	$L__BB1_4;
	add.s32 	%r23, %r6, %r4;
	neg.s32 	%r43, %r23;
	or.b64  	%rd3, %rd2, -9223372036854775808;
	mov.b64 	%rd70, 0;
	mov.b32 	%r42, 0;
	mov.u64 	%rd25, __cudart_i2opi_d;
	mov.u32 	%r44, %r45;
$L__BB1_3:
	.pragma "nounroll";
	mul.wide.s32 	%rd22, %r42, 8;
	add.s64 	%rd23, %rd1, %rd22;
	mul.wide.s32 	%rd24, %r44, 8;
	add.s64 	%rd26, %rd25, %rd24;
	ld.global.nc.u64 	%rd27, [%rd26];
	{
	.reg .u32 %r0, %r1, %r2, %r3, %alo, %ahi, %blo, %bhi, %clo, %chi;
	mov.b64 	{%alo,%ahi}, %rd27;
	mov.b64 	{%blo,%bhi}, %rd3;
	mov.b64 	{%clo,%chi}, %rd70;
	mad.lo.cc.u32 	%r0, %alo, %blo, %clo;
	madc.hi.cc.u32 	%r1, %alo, %blo, %chi;
	madc.hi.u32 	%r2, %alo, %bhi, 0;
	mad.lo.cc.u32 	%r1, %alo, %bhi, %r1;
	madc.hi.cc.u32 	%r2, %ahi, %blo, %r2;
	madc.hi.u32 	%r3, %ahi, %bhi, 0;
	mad.lo.cc.u32 	%r1, %ahi, %blo, %r1;
	madc.lo.cc.u32 	%r2, %ahi, %bhi, %r2;
	addc.u32 	%r3, %r3, 0;
	mov.b64 	%rd28, {%r0,%r1};
	mov.b64 	%rd70, {%r2,%r3};
	}
	st.local.u64 	[%rd23], %rd28;
	add.s32 	%r44, %r44, 1;
	add.s32 	%r43, %r43, 1;
	add.s32 	%r42, %r42, 1;
	setp.ne.s32 	%p4, %r43, -15;
	mov.u32 	%r45, %r6;
	@%p4 bra 	$L__BB1_3;
$L__BB1_4:
	cvt.s64.s32 	%rd29, %r45;
	cvt.u64.u32 	%rd30, %r4;
	add.s64 	%rd31, %rd30, %rd29;
	shl.b64 	%rd32, %rd31, 3;
	add.s64 	%rd33, %rd1, %rd32;
	st.local.u64 	[%rd33+-120], %rd70;
	and.b32  	%r15, %r2, 63;
	ld.local.u64 	%rd72, [%rd1+16];
	ld.local.u64 	%rd71, [%rd1+24];
	setp.eq.s32 	%p5, %r15, 0;
	@%p5 bra 	$L__BB1_6;
	shl.b64 	%rd34, %rd71, %r15;
	shr.u64 	%rd35, %rd72, 1;
	xor.b32  	%r24, %r15, 63;
	shr.u64 	%rd36, %rd35, %r24;
	or.b64  	%rd71, %rd34, %rd36;
	ld.local.u64 	%rd37, [%rd1+8];
	shl.b64 	%rd38, %rd72, %r15;
	shr.u64 	%rd39, %rd37, 1;
	shr.u64 	%rd40, %rd39, %r24;
	or.b64  	%rd72, %rd38, %rd40;
$L__BB1_6:
	and.b32  	%r25, %r1, -2147483648;
	shr.u64 	%rd41, %rd71, 62;
	cvt.u32.u64 	%r26, %rd41;
	mov.b64 	{%r27, %r28}, %rd71;
	mov.b64 	{%r29, %r30}, %rd72;
	shf.l.wrap.b32 	%r31, %r30, %r27, 2;
	shf.l.wrap.b32 	%r32, %r27, %r28, 2;
	mov.b64 	%rd42, {%r31, %r32};
	shl.b64 	%rd43, %rd72, 2;
	shr.u64 	%rd44, %rd42, 63;
	cvt.u32.u64 	%r33, %rd44;
	add.s32 	%r34, %r33, %r26;
	setp.eq.s32 	%p6, %r25, 0;
	neg.s32 	%r35, %r34;
	selp.b32 	%r46, %r34, %r35, %p6;
	setp.gt.s64 	%p7, %rd42, -1;
	mov.b64 	%rd45, 0;
	{
	.reg .u32 %r0, %r1, %r2, %r3, %a0, %a1, %a2, %a3, %b0, %b1, %b2, %b3;
	mov.b64 	{%a0,%a1}, %rd45;
	mov.b64 	{%a2,%a3}, %rd45;
	mov.b64 	{%b0,%b1}, %rd43;
	mov.b64 	{%b2,%b3}, %rd42;
	sub.cc.u32 	%r0, %a0, %b0;
	subc.cc.u32 	%r1, %a1, %b1;
	subc.cc.u32 	%r2, %a2, %b2;
	subc.u32 	%r3, %a3, %b3;
	mov.b64 	%rd46, {%r0,%r1};
	mov.b64 	%rd47, {%r2,%r3};
	}
	xor.b32  	%r36, %r25, -2147483648;
	selp.b64 	%rd73, %rd42, %rd47, %p7;
	selp.b64 	%rd14, %rd43, %rd46, %p7;
	selp.b32 	%r17, %r25, %r36, %p7;
	clz.b64 	%r37, %rd73;
	cvt.u64.u32 	%rd15, %r37;
	setp.eq.s32 	%p8, %r37, 0;
	@%p8 bra 	$L__BB1_8;
	cvt.u32.u64 	%r38, %rd15;
	and.b32  	%r39, %r38, 63;
	shl.b64 	%rd48, %rd73, %r39;
	shr.u64 	%rd49, %rd14, 1;
	not.b32 	%r40, %r38;
	and.b32  	%r41, %r40, 63;
	shr.u64 	%rd50, %rd49, %r41;
	or.b64  	%rd73, %rd48, %rd50;
$L__BB1_8:
	mov.b64 	%rd51, -3958705157555305931;
	{
	.reg .u32 %r0, %r1, %r2, %r3, %alo, %ahi, %blo, %bhi;
	mov.b64 	{%alo,%ahi}, %rd73;
	mov.b64 	{%blo,%bhi}, %rd51;
	mul.lo.u32 	%r0, %alo, %blo;
	mul.hi.u32 	%r1, %alo, %blo;
	mad.lo.cc.u32 	%r1, %alo, %bhi, %r1;
	madc.hi.u32 	%r2, %alo, %bhi, 0;
	mad.lo.cc.u32 	%r1, %ahi, %blo, %r1;
	madc.hi.cc.u32 	%r2, %ahi, %blo, %r2;
	madc.hi.u32 	%r3, %ahi, %bhi, 0;
	mad.lo.cc.u32 	%r2, %ahi, %bhi, %r2;
	addc.u32 	%r3, %r3, 0;
	mov.b64 	%rd52, {%r0,%r1};
	mov.b64 	%rd53, {%r2,%r3};
	}
	setp.gt.s64 	%p9, %rd53, 0;
	{
	.reg .u32 %r0, %r1, %r2, %r3, %a0, %a1, %a2, %a3, %b0, %b1, %b2, %b3;
	mov.b64 	{%a0,%a1}, %rd52;
	mov.b64 	{%a2,%a3}, %rd53;
	mov.b64 	{%b0,%b1}, %rd52;
	mov.b64 	{%b2,%b3}, %rd53;
	add.cc.u32 	%r0, %a0, %b0;
	addc.cc.u32 	%r1, %a1, %b1;
	addc.cc.u32 	%r2, %a2, %b2;
	addc.u32 	%r3, %a3, %b3;
	mov.b64 	%rd54, {%r0,%r1};
	mov.b64 	%rd55, {%r2,%r3};
	}
	selp.b64 	%rd56, %rd55, %rd53, %p9;
	selp.s64 	%rd57, -1, 0, %p9;
	sub.s64 	%rd58, %rd57, %rd15;
	cvt.u64.u32 	%rd59, %r17;
	shl.b64 	%rd60, %rd59, 32;
	add.s64 	%rd61, %rd56, 1;
	shr.u64 	%rd62, %rd61, 10;
	add.s64 	%rd63, %rd62, 1;
	shr.u64 	%rd64, %rd63, 1;
	shl.b64 	%rd65, %rd58, 52;
	add.s64 	%rd66, %rd65, %rd64;
	add.s64 	%rd67, %rd66, 4602678819172646912;
	or.b64  	%rd68, %rd67, %rd60;
	mov.b64 	%fd4, %rd68;
$L__BB1_9:
	st.param.f64 	[func_retval0], %fd4;
	st.param.b32 	[func_retval0+8], %r46;
	ret;

}


// ===== COMPILED SASS (sm_100) =====

	.target	sm_100

	.elftype	@"ET_EXEC"


//--------------------- .note.nv.tkinfo           --------------------------
	.section	.note.nv.tkinfo,"",@"SHT_NOTE"
	.sectionflags	@"SHF_NOTE_NV_TKINFO"
	.tkinfo
        /*0018*/ 	.word	0x00000002
        /*0030*/ 	.string	""
        /*0030*/ 	.string	"ptxas"
        /*0030*/ 	.string	"Cuda compilation tools, release 13.0, V13.0.88"
        /*0030*/ 	.string	"Build cuda_13.0.r13.0/compiler.36424714_0"
        /*0030*/ 	.string	"-arch sm_100 -m 64 "



//--------------------- .note.nv.cuinfo           --------------------------
	.section	.note.nv.cuinfo,"",@"SHT_NOTE"
	.sectionflags	@"SHF_NOTE_NV_CUINFO"
        /*0018*/ 	.short	0x0002
        /*001a*/ 	.short	0x0064
        /*001c*/ 	.short	0x0082
	.zero		2


//--------------------- .nv.info                  --------------------------
	.section	.nv.info,"",@"SHT_CUDA_INFO"
	.align	4


	//----- nvinfo : EIATTR_REGCOUNT
	.align		4
        /*0000*/ 	.byte	0x04, 0x2f
        /*0002*/ 	.short	(.L_3 - .L_2)
	.align		4
.L_2:
        /*0004*/ 	.word	index@(_Z29poisson_fourier_filter_kernelPA2_d4dim3S1_S1_i)
        /*0008*/ 	.word	0x00000034


	//----- nvinfo : EIATTR_FRAME_SIZE
	.align		4
.L_3:
        /*000c*/ 	.byte	0x04, 0x11
        /*000e*/ 	.short	(.L_5 - .L_4)
	.align		4
.L_4:
        /*0010*/ 	.word	index@($_Z29poisson_fourier_filter_kernelPA2_d4dim3S1_S1_i$__internal_trig_reduction_slowpathd)
        /*0014*/ 	.word	0x00000028


	//----- nvinfo : EIATTR_FRAME_SIZE
	.align		4
.L_5:
        /*0018*/ 	.byte	0x04, 0x11
        /*001a*/ 	.short	(.L_7 - .L_6)
	.align		4
.L_6:
        /*001c*/ 	.word	index@($__internal_1_$__cuda_sm20_div_rn_f64_full)
        /*0020*/ 	.word	0x00000028


	//----- nvinfo : EIATTR_FRAME_SIZE
	.align		4
.L_7:
        /*0024*/ 	.byte	0x04, 0x11
        /*0026*/ 	.short	(.L_9 - .L_8)
	.align		4
.L_8:
        /*0028*/ 	.word	index@($__internal_0_$__cuda_sm20_dblrcp_rn_slowpath_v3)
        /*002c*/ 	.word	0x00000028


	//----- nvinfo : EIATTR_FRAME_SIZE
	.align		4
.L_9:
        /*0030*/ 	.byte	0x04, 0x11
        /*0032*/ 	.short	(.L_11 - .L_10)
	.align		4
.L_10:
        /*0034*/ 	.word	index@(_Z29poisson_fourier_filter_kernelPA2_d4dim3S1_S1_i)
        /*0038*/ 	.word	0x00000028


	//----- nvinfo : EIATTR_MIN_STACK_SIZE
	.align		4
.L_11:
        /*003c*/ 	.byte	0x04, 0x12
        /*003e*/ 	.short	(.L_13 - .L_12)
	.align		4
.L_12:
        /*0040*/ 	.word	index@(_Z29poisson_fourier_filter_kernelPA2_d4dim3S1_S1_i)
        /*0044*/ 	.word	0x00000028
.L_13:


//--------------------- .nv.compat                --------------------------
	.section	.nv.compat,"",@"SHT_CUDA_COMPAT_INFO"
	.align	4
        /*0000*/ 	.byte	0x02, 0x09, 0x00, 0x00, 0x02, 0x02, 0x01, 0x00, 0x02, 0x05, 0x05, 0x00, 0x03, 0x07, 0x01, 0x01
        /*0010*/ 	.byte	0x02, 0x03, 0x00, 0x00, 0x02, 0x06, 0x01, 0x00, 0x04, 0x0b, 0x08, 0x00, 0x01, 0x00, 0x00, 0x00
        /*0020*/ 	.byte	0x00, 0x00, 0x00, 0x00


//--------------------- .nv.info._Z29poisson_fourier_filter_kernelPA2_d4dim3S1_S1_i --------------------------
	.section	.nv.info._Z29poisson_fourier_filter_kernelPA2_d4dim3S1_S1_i,"",@"SHT_CUDA_INFO"
	.sectionflags	@""
	.align	4


	//----- nvinfo : EIATTR_CUDA_API_VERSION
	.align		4
        /*0000*/ 	.byte	0x04, 0x37
        /*0002*/ 	.short	(.L_15 - .L_14)
.L_14:
        /*0004*/ 	.word	0x00000082


	//----- nvinfo : EIATTR_KPARAM_INFO
	.align		4
.L_15:
        /*0008*/ 	.byte	0x04, 0x17
        /*000a*/ 	.short	(.L_17 - .L_16)
.L_16:
        /*000c*/ 	.word	0x00000000
        /*0010*/ 	.short	0x0004
        /*0012*/ 	.short	0x002c
        /*0014*/ 	.byte	0x00, 0xf0, 0x11, 0x00


	//----- nvinfo : EIATTR_KPARAM_INFO
	.align		4
.L_17:
        /*0018*/ 	.byte	0x04, 0x17
        /*001a*/ 	.short	(.L_19 - .L_18)
.L_18:
        /*001c*/ 	.word	0x00000000
        /*0020*/ 	.short	0x0003
        /*0022*/ 	.short	0x0020
        /*0024*/ 	.byte	0x00, 0xf0, 0x31, 0x00


	//----- nvinfo : EIATTR_KPARAM_INFO
	.align		4
.L_19:
        /*0028*/ 	.byte	0x04, 0x17
        /*002a*/ 	.short	(.L_21 - .L_20)
.L_20:
        /*002c*/ 	.word	0x00000000
        /*0030*/ 	.short	0x0002
        /*0032*/ 	.short	0x0014
        /*0034*/ 	.byte	0x00, 0xf0, 0x31, 0x00


	//----- nvinfo : EIATTR_KPARAM_INFO
	.align		4
.L_21:
        /*0038*/ 	.byte	0x04, 0x17
        /*003a*/ 	.short	(.L_23 - .L_22)
.L_22:
        /*003c*/ 	.word	0x00000000
        /*0040*/ 	.short	0x0001
        /*0042*/ 	.short	0x0008
        /*0044*/ 	.byte	0x00, 0xf0, 0x31, 0x00


	//----- nvinfo : EIATTR_KPARAM_INFO
	.align		4
.L_23:
        /*0048*/ 	.byte	0x04, 0x17
        /*004a*/ 	.short	(.L_25 - .L_24)
.L_24:
        /*004c*/ 	.word	0x00000000
        /*0050*/ 	.short	0x0000
        /*0052*/ 	.short	0x0000
        /*0054*/ 	.byte	0x00, 0xf5, 0x21, 0x00


	//----- nvinfo : EIATTR_SPARSE_MMA_MASK
	.align		4
.L_25:
        /*0058*/ 	.byte	0x03, 0x50
        /*005a*/ 	.short	0x0000


	//----- nvinfo : EIATTR_MAXREG_COUNT
	.align		4
        /*005c*/ 	.byte	0x03, 0x1b
        /*005e*/ 	.short	0x00ff


	//----- nvinfo : EIATTR_MERCURY_ISA_VERSION
	.align		4
        /*0060*/ 	.byte	0x03, 0x5f
        /*0062*/ 	.short	0x0101


	//----- nvinfo : EIATTR_VRC_CTA_INIT_COUNT
	.align		4
        /*0064*/ 	.byte	0x02, 0x4a
	.zero		1
	.zero		1


	//----- nvinfo : EIATTR_EXIT_INSTR_OFFSETS
	.align		4
        /*0068*/ 	.byte	0x04, 0x1c
        /*006a*/ 	.short	(.L_27 - .L_26)


	//   ....[0]....
.L_26:
        /*006c*/ 	.word	0x000000f0


	//   ....[1]....
        /*0070*/ 	.word	0x00000120


	//   ....[2]....
        /*0074*/ 	.word	0x00002050


	//   ....[3]....
        /*0078*/ 	.word	0x000031f0


	//   ....[4]....
        /*007c*/ 	.word	0x00003a90


	//   ....[5]....
        /*0080*/ 	.word	0x00003b10


	//   ....[6]....
        /*0084*/ 	.word	0x00003e90


	//   ....[7]....
        /*0088*/ 	.word	0x00005370


	//   ....[8]....
        /*008c*/ 	.word	0x00005db0


	//   ....[9]....
        /*0090*/ 	.word	0x00005ed0


	//   ....[10]....
        /*0094*/ 	.word	0x00006280


	//----- nvinfo : EIATTR_CRS_STACK_SIZE
	.align		4
.L_27:
        /*0098*/ 	.byte	0x04, 0x1e
        /*009a*/ 	.short	(.L_29 - .L_28)
.L_28:
        /*009c*/ 	.word	0x00000000


	//----- nvinfo : EIATTR_CBANK_PARAM_SIZE
	.align		4
.L_29:
        /*00a0*/ 	.byte	0x03, 0x19
        /*00a2*/ 	.short	0x0030


	//----- nvinfo : EIATTR_PARAM_CBANK
	.align		4
        /*00a4*/ 	.byte	0x04, 0x0a
        /*00a6*/ 	.short	(.L_31 - .L_30)
	.align		4
.L_30:
        /*00a8*/ 	.word	index@(.nv.constant0._Z29poisson_fourier_filter_kernelPA2_d4dim3S1_S1_i)
        /*00ac*/ 	.short	0x0380
        /*00ae*/ 	.short	0x0030


	//----- nvinfo : EIATTR_SW_WAR
	.align		4
.L_31:
        /*00b0*/ 	.byte	0x04, 0x36
        /*00b2*/ 	.short	(.L_33 - .L_32)
.L_32:
        /*00b4*/ 	.word	0x00000008
.L_33:


//--------------------- .nv.callgraph             --------------------------
	.section	.nv.callgraph,"",@"SHT_CUDA_CALLGRAPH"
	.align	4
	.sectionentsize	8
	.align		4
        /*0000*/ 	.word	0x00000000
	.align		4
        /*0004*/ 	.word	0xffffffff
	.align		4
        /*0008*/ 	.word	0x00000000
	.align		4
        /*000c*/ 	.word	0xfffffffe
	.align		4
        /*0010*/ 	.word	0x00000000
	.align		4
        /*0014*/ 	.word	0xfffffffd
	.align		4
        /*0018*/ 	.word	0x00000000
	.align		4
        /*001c*/ 	.word	0xfffffffc


//--------------------- .nv.constant4             --------------------------
	.section	.nv.constant4,"a",@progbits
	.align	8
	.align		8
.nv.constant4:
        /*0000*/ 	.dword	__cudart_i2opi_d
	.align		8
        /*0008*/ 	.dword	__cudart_sin_cos_coeffs


//--------------------- .text._Z29poisson_fourier_filter_kernelPA2_d4dim3S1_S1_i --------------------------
	.section	.text._Z29poisson_fourier_filter_kernelPA2_d4dim3S1_S1_i,"ax",@progbits
	.align	128
        .global         _Z29poisson_fourier_filter_kernelPA2_d4dim3S1_S1_i
        .type           _Z29poisson_fourier_filter_kernelPA2_d4dim3S1_S1_i,@function
        .size           _Z29poisson_fourier_filter_kernelPA2_d4dim3S1_S1_i,(.L_x_141 - _Z29poisson_fourier_filter_kernelPA2_d4dim3S1_S1_i)
        .other          _Z29poisson_fourier_filter_kernelPA2_d4dim3S1_S1_i,@"STO_CUDA_ENTRY STV_DEFAULT"
_Z29poisson_fourier_filter_kernelPA2_d4dim3S1_S1_i:
.text._Z29poisson_fourier_filter_kernelPA2_d4dim3S1_S1_i:
[----:B------:R-:W0:Y:S01]  /*0000*/  LDC R1, c[0x0][0x37c] ;  /* 0x0000df00ff017b82 */ /* 0x000e220000000800 */
[----:B------:R-:W1:Y:S07]  /*0010*/  S2R R0, SR_TID.Y ;  /* 0x0000000000007919 */ /* 0x000e6e0000002200 */
[----:B------:R-:W2:Y:S01]  /*0020*/  S2UR UR4, SR_CTAID.Y ;  /* 0x00000000000479c3 */ /* 0x000ea20000002600 */
[----:B------:R-:W3:Y:S01]  /*0030*/  LDCU UR6, c[0x0][0x360] ;  /* 0x00006c00ff0677ac */ /* 0x000ee20008000800 */
[----:B0-----:R-:W-:Y:S01]  /*0040*/  VIADD R1, R1, 0xffffffd8 ;  /* 0xffffffd801017836 */ /* 0x001fe20000000000 */
[----:B------:R-:W3:Y:S01]  /*0050*/  S2R R24, SR_CTAID.X ;  /* 0x0000000000187919 */ /* 0x000ee20000002500 */
[----:B------:R-:W2:Y:S01]  /*0060*/  LDCU UR5, c[0x0][0x364] ;  /* 0x00006c80ff0577ac */ /* 0x000ea20008000800 */
[----:B------:R-:W3:Y:S01]  /*0070*/  S2R R3, SR_TID.X ;  /* 0x0000000000037919 */ /* 0x000ee20000002100 */
[----:B------:R-:W0:Y:S01]  /*0080*/  LDCU.64 UR8, c[0x0][0x398] ;  /* 0x00007300ff0877ac */ /* 0x000e220008000a00 */
[----:B--2---:R-:W-:-:S06]  /*0090*/  UIMAD UR5, UR5, UR4, URZ ;  /* 0x00000004050572a4 */ /* 0x004fcc000f8e02ff */
[----:B-1----:R-:W-:-:S05]  /*00a0*/  VIADD R21, R0, UR5 ;  /* 0x0000000500157c36 */ /* 0x002fca0008000000 */
[----:B0-----:R-:W-:Y:S01]  /*00b0*/  ISETP.GE.U32.AND P0, PT, R21, UR8, PT ;  /* 0x0000000815007c0c */ /* 0x001fe2000bf06070 */
[----:B---3--:R-:W-:Y:S01]  /*00c0*/  IMAD R24, R24, UR6, R3 ;  /* 0x0000000618187c24 */ /* 0x008fe2000f8e0203 */
[----:B------:R-:W0:Y:S04]  /*00d0*/  LDCU UR6, c[0x0][0x3a0] ;  /* 0x00007400ff0677ac */ /* 0x000e280008000800 */
[----:B------:R-:W-:-:S13]  /*00e0*/  ISETP.GE.U32.OR P0, PT, R24, UR9, P0 ;  /* 0x0000000918007c0c */ /* 0x000fda0008706470 */
[----:B0-----:R-:W-:Y:S05]  /*00f0*/  @P0 EXIT ;  /* 0x000000000000094d */ /* 0x001fea0003800000 */
[----:B------:R-:W0:Y:S02]  /*0100*/  LDCU.64 UR12, c[0x0][0x390] ;  /* 0x00007200ff0c77ac */ /* 0x000e240008000a00 */
[----:B0-----:R-:W-:-:S13]  /*0110*/  ISETP.NE.AND P0, PT, RZ, UR13, PT ;  /* 0x0000000dff007c0c */ /* 0x001fda000bf05270 */
[----:B------:R-:W-:Y:S05]  /*0120*/  @!P0 EXIT ;  /* 0x000000000000894d */ /* 0x000fea0003800000 */
[----:B------:R-:W0:Y:S01]  /*0130*/  LDCU.64 UR10, c[0x0][0x388] ;  /* 0x00007100ff0a77ac */ /* 0x000e220008000a00 */
[----:B------:R-:W-:Y:S01]  /*0140*/  IMAD.MOV.U32 R2, RZ, RZ, 0x1 ;  /* 0x00000001ff027424 */ /* 0x000fe200078e00ff */
[----:B------:R-:W1:Y:S01]  /*0150*/  I2F.F64.U32 R8, UR12 ;  /* 0x0000000c00087d12 */ /* 0x000e620008201800 */
[----:B------:R-:W-:Y:S01]  /*0160*/  BSSY.RECONVERGENT B1, `(.L_x_0) ;  /* 0x000002e000017945 */ /* 0x000fe20003800200 */
[----:B------:R-:W2:Y:S01]  /*0170*/  LDCU UR4, c[0x0][0x3a4] ;  /* 0x00007480ff0477ac */ /* 0x000ea20008000800 */
[----:B------:R-:W-:Y:S01]  /*0180*/  UMOV UR12, 0x54442d18 ;  /* 0x54442d18000c7882 */ /* 0x000fe20000000000 */
[----:B------:R-:W-:Y:S01]  /*0190*/  UMOV UR13, 0x401921fb ;  /* 0x401921fb000d7882 */ /* 0x000fe20000000000 */
[----:B-1----:R-:W-:-:S03]  /*01a0*/  DMUL R18, R8, 0.5 ;  /* 0x3fe0000008127828 */ /* 0x002fc60000000000 */
[----:B0-----:R-:W0:Y:S01]  /*01b0*/  I2F.F64.U32 R10, UR11 ;  /* 0x0000000b000a7d12 */ /* 0x001e220008201800 */
[----:B--2---:R-:W-:Y:S01]  /*01c0*/  VIADD R6, R21, UR4 ;  /* 0x0000000415067c36 */ /* 0x004fe20008000000 */
[----:B------:R-:W1:Y:S06]  /*01d0*/  LDCU UR4, c[0x0][0x3a8] ;  /* 0x00007500ff0477ac */ /* 0x000e6c0008000800 */
[----:B------:R-:W2:Y:S01]  /*01e0*/  I2F.F64.U32 R12, R6 ;  /* 0x00000006000c7312 */ /* 0x000ea20000201800 */
[----:B0-----:R-:W-:-:S07]  /*01f0*/  DMUL R16, R10, 0.5 ;  /* 0x3fe000000a107828 */ /* 0x001fce0000000000 */
[----:B------:R-:W0:Y:S01]  /*0200*/  MUFU.RCP64H R3, R11 ;  /* 0x0000000b00037308 */ /* 0x000e220000001800 */
[----:B--2---:R-:W-:-:S07]  /*0210*/  DMUL R14, R12, UR12 ;  /* 0x0000000c0c0e7c28 */ /* 0x004fce0008000000 */
[----:B------:R-:W-:Y:S01]  /*0220*/  I2F.F64.U32 R30, UR10 ;  /* 0x0000000a001e7d12 */ /* 0x000fe20008201800 */
[----:B------:R-:W-:-:S06]  /*0230*/  DSETP.GEU.AND P0, PT, R16, R12, PT ;  /* 0x0000000c1000722a */ /* 0x000fcc0003f0e000 */
[----:B------:R-:W-:Y:S01]  /*0240*/  FSEL R16, R10, RZ, !P0 ;  /* 0x000000ff0a107208 */ /* 0x000fe20004000000 */
[----:B0-----:R-:W-:Y:S01]  /*0250*/  DFMA R4, R2, -R10, 1 ;  /* 0x3ff000000204742b */ /* 0x001fe2000000080a */
[----:B------:R-:W-:-:S06]  /*0260*/  FSEL R17, R11, RZ, !P0 ;  /* 0x000000ff0b117208 */ /* 0x000fcc0004000000 */
[----:B------:R-:W-:Y:S02]  /*0270*/  DADD R12, R12, -R16 ;  /* 0x000000000c0c7229 */ /* 0x000fe40000000810 */
[----:B------:R-:W-:-:S08]  /*0280*/  DFMA R4, R4, R4, R4 ;  /* 0x000000040404722b */ /* 0x000fd00000000004 */
[----:B------:R-:W-:-:S08]  /*0290*/  DFMA R4, R2, R4, R2 ;  /* 0x000000040204722b */ /* 0x000fd00000000002 */
[----:B------:R-:W-:-:S08]  /*02a0*/  DFMA R2, R4, -R10, 1 ;  /* 0x3ff000000402742b */ /* 0x000fd0000000080a */
[----:B------:R-:W-:Y:S01]  /*02b0*/  DFMA R34, R4, R2, R4 ;  /* 0x000000020422722b */ /* 0x000fe20000000004 */
[----:B-1----:R-:W-:-:S04]  /*02c0*/  VIADD R5, R24, UR4 ;  /* 0x0000000418057c36 */ /* 0x002fc80008000000 */
[----:B------:R-:W0:Y:S03]  /*02d0*/  I2F.F64.U32 R2, R5 ;  /* 0x0000000500027312 */ /* 0x000e260000201800 */
[----:B------:R-:W-:-:S08]  /*02e0*/  DMUL R22, R14, R34 ;  /* 0x000000220e167228 */ /* 0x000fd00000000000 */
[----:B------:R-:W-:Y:S02]  /*02f0*/  DFMA R26, R22, -R10, R14 ;  /* 0x8000000a161a722b */ /* 0x000fe4000000000e */
[----:B0-----:R-:W-:-:S06]  /*0300*/  DSETP.GEU.AND P1, PT, R18, R2, PT ;  /* 0x000000021200722a */ /* 0x001fcc0003f2e000 */
[----:B------:R-:W-:Y:S02]  /*0310*/  DFMA R34, R34, R26, R22 ;  /* 0x0000001a2222722b */ /* 0x000fe40000000016 */
[----:B------:R-:W-:Y:S01]  /*0320*/  DMUL R26, R12, R12 ;  /* 0x0000000c0c1a7228 */ /* 0x000fe20000000000 */
[----:B------:R-:W-:Y:S02]  /*0330*/  FSEL R22, R8, RZ, !P1 ;  /* 0x000000ff08167208 */ /* 0x000fe40004800000 */
[----:B------:R-:W-:Y:S02]  /*0340*/  FSEL R23, R9, RZ, !P1 ;  /* 0x000000ff09177208 */ /* 0x000fe40004800000 */
[----:B------:R-:W-:-:S03]  /*0350*/  FSETP.GEU.AND P1, PT, |R15|, 6.5827683646048100446e-37, PT ;  /* 0x036000000f00780b */ /* 0x000fc60003f2e200 */
[----:B------:R-:W-:Y:S01]  /*0360*/  FFMA R4, RZ, R11, R35 ;  /* 0x0000000bff047223 */ /* 0x000fe20000000023 */
[----:B------:R-:W-:-:S04]  /*0370*/  DADD R22, R2, -R22 ;  /* 0x0000000002167229 */ /* 0x000fc80000000816 */
[----:B------:R-:W-:Y:S01]  /*0380*/  FSETP.GT.AND P0, PT, |R4|, 1.469367938527859385e-39, PT ;  /* 0x001000000400780b */ /* 0x000fe20003f04200 */
[----:B------:R-:W-:-:S03]  /*0390*/  IMAD R4, R21, UR9, R24 ;  /* 0x0000000915047c24 */ /* 0x000fc6000f8e0218 */
[----:B------:R-:W-:-:S09]  /*03a0*/  DMUL R22, R22, R22 ;  /* 0x0000001616167228 */ /* 0x000fd20000000000 */
[----:B------:R-:W-:Y:S05]  /*03b0*/  @P0 BRA P1, `(.L_x_1) ;  /* 0x0000000000200947 */ /* 0x000fea0000800000 */
[----:B------:R-:W-:Y:S01]  /*03c0*/  IMAD.MOV.U32 R13, RZ, RZ, R14 ;  /* 0x000000ffff0d7224 */ /* 0x000fe200078e000e */
[----:B------:R-:W-:Y:S01]  /*03d0*/  MOV R7, 0x420 ;  /* 0x0000042000077802 */ /* 0x000fe20000000f00 */
[----:B------:R-:W-:Y:S02]  /*03e0*/  IMAD.MOV.U32 R12, RZ, RZ, R15 ;  /* 0x000000ffff0c7224 */ /* 0x000fe400078e000f */
[----:B------:R-:W-:Y:S02]  /*03f0*/  IMAD.MOV.U32 R14, RZ, RZ, R10 ;  /* 0x000000ffff0e7224 */ /* 0x000fe400078e000a */
[----:B------:R-:W-:-:S07]  /*0400*/  IMAD.MOV.U32 R17, RZ, RZ, R11 ;  /* 0x000000ffff117224 */ /* 0x000fce00078e000b */
[----:B------:R-:W-:Y:S05]  /*0410*/  CALL.REL.NOINC `($__internal_1_$__cuda_sm20_div_rn_f64_full) ;  /* 0x0000006000387944 */ /* 0x000fea0003c00000 */
[----:B------:R-:W-:Y:S02]  /*0420*/  IMAD.MOV.U32 R34, RZ, RZ, R13 ;  /* 0x000000ffff227224 */ /* 0x000fe400078e000d */
[----:B------:R-:W-:-:S07]  /*0430*/  IMAD.MOV.U32 R35, RZ, RZ, R12 ;  /* 0x000000ffff237224 */ /* 0x000fce00078e000c */
.L_x_1:
[----:B------:R-:W-:Y:S05]  /*0440*/  BSYNC.RECONVERGENT B1 ;  /* 0x0000000000017941 */ /* 0x000fea0003800200 */
.L_x_0:
[----:B------:R-:W0:Y:S01]  /*0450*/  MUFU.RCP64H R13, R9 ;  /* 0x00000009000d7308 */ /* 0x000e220000001800 */
[----:B------:R-:W-:Y:S01]  /*0460*/  MOV R12, 0x1 ;  /* 0x00000001000c7802 */ /* 0x000fe20000000f00 */
[----:B------:R-:W-:Y:S01]  /*0470*/  UMOV UR8, 0x54442d18 ;  /* 0x54442d1800087882 */ /* 0x000fe20000000000 */
[----:B------:R-:W-:Y:S01]  /*0480*/  UMOV UR9, 0x401921fb ;  /* 0x401921fb00097882 */ /* 0x000fe20000000000 */
[----:B------:R-:W-:Y:S03]  /*0490*/  BSSY.RECONVERGENT B1, `(.L_x_2) ;  /* 0x000001a000017945 */ /* 0x000fe60003800200 */
[----:B0-----:R-:W-:-:S08]  /*04a0*/  DFMA R14, R12, -R8, 1 ;  /* 0x3ff000000c0e742b */ /* 0x001fd00000000808 */
[----:B------:R-:W-:-:S08]  /*04b0*/  DFMA R14, R14, R14, R14 ;  /* 0x0000000e0e0e722b */ /* 0x000fd0000000000e */
[----:B------:R-:W-:Y:S02]  /*04c0*/  DFMA R12, R12, R14, R12 ;  /* 0x0000000e0c0c722b */ /* 0x000fe4000000000c */
[----:B------:R-:W-:Y:S01]  /*04d0*/  DMUL R14, R2, UR8 ;  /* 0x00000008020e7c28 */ /* 0x000fe20008000000 */
[----:B------:R-:W-:Y:S01]  /*04e0*/  UMOV UR8, 0x6dc9c883 ;  /* 0x6dc9c88300087882 */ /* 0x000fe20000000000 */
[----:B------:R-:W-:-:S04]  /*04f0*/  UMOV UR9, 0x3fe45f30 ;  /* 0x3fe45f3000097882 */ /* 0x000fc80000000000 */
[----:B------:R-:W-:-:S04]  /*0500*/  DFMA R16, R12, -R8, 1 ;  /* 0x3ff000000c10742b */ /* 0x000fc80000000808 */
[----:B------:R-:W-:-:S04]  /*0510*/  FSETP.GEU.AND P1, PT, |R15|, 6.5827683646048100446e-37, PT ;  /* 0x036000000f00780b */ /* 0x000fc80003f2e200 */
[----:B------:R-:W-:-:S08]  /*0520*/  DFMA R16, R12, R16, R12 ;  /* 0x000000100c10722b */ /* 0x000fd0000000000c */
[----:B------:R-:W-:-:S08]  /*0530*/  DMUL R32, R14, R16 ;  /* 0x000000100e207228 */ /* 0x000fd00000000000 */
[----:B------:R-:W-:-:S08]  /*0540*/  DFMA R2, R32, -R8, R14 ;  /* 0x800000082002722b */ /* 0x000fd0000000000e */
[----:B------:R-:W-:Y:S02]  /*0550*/  DFMA R32, R16, R2, R32 ;  /* 0x000000021020722b */ /* 0x000fe40000000020 */
[----:B------:R-:W-:-:S08]  /*0560*/  DMUL R2, R34, UR8 ;  /* 0x0000000822027c28 */ /* 0x000fd00008000000 */
[----:B------:R-:W-:Y:S02]  /*0570*/  FFMA R7, RZ, R9, R33 ;  /* 0x00000009ff077223 */ /* 0x000fe40000000021 */
[----:B------:R0:W1:Y:S03]  /*0580*/  F2I.F64 R3, R2 ;  /* 0x0000000200037311 */ /* 0x0000660000301100 */
[----:B------:R-:W-:-:S13]  /*0590*/  FSETP.GT.AND P0, PT, |R7|, 1.469367938527859385e-39, PT ;  /* 0x001000000700780b */ /* 0x000fda0003f04200 */
[----:B01----:R-:W-:Y:S05]  /*05a0*/  @P0 BRA P1, `(.L_x_3) ;  /* 0x0000000000200947 */ /* 0x003fea0000800000 */
        /* <DEDUP_REMOVED lines=8> */
.L_x_3:
[----:B------:R-:W-:Y:S05]  /*0630*/  BSYNC.RECONVERGENT B1 ;  /* 0x0000000000017941 */ /* 0x000fea0003800200 */
.L_x_2:
[----:B------:R-:W0:Y:S01]  /*0640*/  LDCU UR4, c[0x0][0x3ac] ;  /* 0x00007580ff0477ac */ /* 0x000e220008000800 */
[----:B------:R-:W1:Y:S01]  /*0650*/  LDC.64 R12, c[0x0][0x398] ;  /* 0x0000e600ff0c7b82 */ /* 0x000e620000000a00 */
[----:B------:R-:W2:Y:S01]  /*0660*/  LDCU.64 UR8, c[0x0][0x358] ;  /* 0x00006b00ff0877ac */ /* 0x000ea20008000a00 */
[----:B0-----:R-:W-:Y:S01]  /*0670*/  UISETP.NE.AND UP0, UPT, UR4, 0x1, UPT ;  /* 0x000000010400788c */ /* 0x001fe2000bf05270 */
[----:B-1----:R-:W-:-:S08]  /*0680*/  IMAD R2, R12, R13, RZ ;  /* 0x0000000d0c027224 */ /* 0x002fd000078e02ff */
[----:B--2---:R-:W-:Y:S05]  /*0690*/  BRA.U !UP0, `(.L_x_4) ;  /* 0x0000003908007547 */ /* 0x004fea000b800000 */
[----:B------:R-:W-:-:S09]  /*06a0*/  UISETP.NE.AND UP0, UPT, UR4, URZ, UPT ;  /* 0x000000ff0400728c */ /* 0x000fd2000bf05270 */
[----:B------:R-:W-:Y:S05]  /*06b0*/  BRA.U UP0, `(.L_x_5) ;  /* 0x0000001900787547 */ /* 0x000fea000b800000 */
[----:B------:R-:W0:Y:S01]  /*06c0*/  MUFU.RCP64H R13, R31 ;  /* 0x0000001f000d7308 */ /* 0x000e220000001800 */
[----:B------:R-:W-:Y:S01]  /*06d0*/  VIADD R12, R31, 0x300402 ;  /* 0x003004021f0c7836 */ /* 0x000fe20000000000 */
[----:B------:R-:W-:Y:S01]  /*06e0*/  UMOV UR4, 0x6dc9c883 ;  /* 0x6dc9c88300047882 */ /* 0x000fe20000000000 */
[----:B------:R-:W-:-:S03]  /*06f0*/  UMOV UR5, 0x3fe45f30 ;  /* 0x3fe45f3000057882 */ /* 0x000fc60000000000 */
[----:B------:R-:W-:Y:S01]  /*0700*/  FSETP.GEU.AND P0, PT, |R12|, 5.8789094863358348022e-39, PT ;  /* 0x004004020c00780b */ /* 0x000fe20003f0e200 */
[----:B0-----:R-:W-:-:S08]  /*0710*/  DFMA R14, R12, -R30, 1 ;  /* 0x3ff000000c0e742b */ /* 0x001fd0000000081e */
[----:B------:R-:W-:-:S08]  /*0720*/  DFMA R14, R14, R14, R14 ;  /* 0x0000000e0e0e722b */ /* 0x000fd0000000000e */
[----:B------:R-:W-:Y:S02]  /*0730*/  DFMA R16, R12, R14, R12 ;  /* 0x0000000e0c10722b */ /* 0x000fe4000000000c */
[----:B------:R-:W-:-:S06]  /*0740*/  DMUL R14, R32, UR4 ;  /* 0x00000004200e7c28 */ /* 0x000fcc0008000000 */
[----:B------:R0:W1:Y:S01]  /*0750*/  F2I.F64 R0, R14 ;  /* 0x0000000e00007311 */ /* 0x0000620000301100 */
[----:B------:R-:W-:-:S08]  /*0760*/  DFMA R18, R16, -R30, 1 ;  /* 0x3ff000001012742b */ /* 0x000fd0000000081e */
[----:B------:R-:W-:Y:S01]  /*0770*/  DFMA R12, R16, R18, R16 ;  /* 0x00000012100c722b */ /* 0x000fe20000000010 */
[----:B0-----:R-:W-:Y:S10]  /*0780*/  @P0 BRA `(.L_x_6) ;  /* 0x0000000000200947 */ /* 0x001ff40003800000 */
[----:B------:R-:W-:Y:S01]  /*0790*/  LOP3.LUT R7, R31, 0x7fffffff, RZ, 0xc0, !PT ;  /* 0x7fffffff1f077812 */ /* 0x000fe200078ec0ff */
[----:B------:R-:W-:Y:S01]  /*07a0*/  IMAD.MOV.U32 R14, RZ, RZ, R30 ;  /* 0x000000ffff0e7224 */ /* 0x000fe200078e001e */
[----:B------:R-:W-:Y:S01]  /*07b0*/  MOV R16, 0x7f0 ;  /* 0x000007f000107802 */ /* 0x000fe20000000f00 */
[----:B------:R-:W-:Y:S02]  /*07c0*/  IMAD.MOV.U32 R15, RZ, RZ, R31 ;  /* 0x000000ffff0f7224 */ /* 0x000fe400078e001f */
[----:B------:R-:W-:-:S07]  /*07d0*/  VIADD R20, R7, 0xfff00000 ;  /* 0xfff0000007147836 */ /* 0x000fce0000000000 */
[----:B-1----:R-:W-:Y:S05]  /*07e0*/  CALL.REL.NOINC `($__internal_0_$__cuda_sm20_dblrcp_rn_slowpath_v3) ;  /* 0x0000005800a87944 */ /* 0x002fea0003c00000 */
[----:B------:R-:W-:Y:S01]  /*07f0*/  IMAD.MOV.U32 R12, RZ, RZ, R14 ;  /* 0x000000ffff0c7224 */ /* 0x000fe200078e000e */
[----:B------:R-:W-:-:S07]  /*0800*/  MOV R13, R15 ;  /* 0x0000000f000d7202 */ /* 0x000fce0000000f00 */
.L_x_6:
[----:B------:R-:W0:Y:S01]  /*0810*/  MUFU.RCP64H R15, R11 ;  /* 0x0000000b000f7308 */ /* 0x000e220000001800 */
[----:B------:R-:W-:-:S05]  /*0820*/  VIADD R14, R11, 0x300402 ;  /* 0x003004020b0e7836 */ /* 0x000fca0000000000 */
[----:B------:R-:W-:Y:S01]  /*0830*/  FSETP.GEU.AND P0, PT, |R14|, 5.8789094863358348022e-39, PT ;  /* 0x004004020e00780b */ /* 0x000fe20003f0e200 */
[----:B0-----:R-:W-:-:S08]  /*0840*/  DFMA R16, R14, -R10, 1 ;  /* 0x3ff000000e10742b */ /* 0x001fd0000000080a */
[----:B------:R-:W-:-:S08]  /*0850*/  DFMA R16, R16, R16, R16 ;  /* 0x000000101010722b */ /* 0x000fd00000000010 */
[----:B------:R-:W-:-:S08]  /*0860*/  DFMA R16, R14, R16, R14 ;  /* 0x000000100e10722b */ /* 0x000fd0000000000e */
[----:B------:R-:W-:-:S08]  /*0870*/  DFMA R24, R16, -R10, 1 ;  /* 0x3ff000001018742b */ /* 0x000fd0000000080a */
[----:B------:R-:W-:Y:S01]  /*0880*/  DFMA R24, R16, R24, R16 ;  /* 0x000000181018722b */ /* 0x000fe20000000010 */
[----:B------:R-:W-:Y:S10]  /*0890*/  @P0 BRA `(.L_x_7) ;  /* 0x0000000000200947 */ /* 0x000ff40003800000 */
[----:B------:R-:W-:Y:S01]  /*08a0*/  LOP3.LUT R7, R11, 0x7fffffff, RZ, 0xc0, !PT ;  /* 0x7fffffff0b077812 */ /* 0x000fe200078ec0ff */
[----:B------:R-:W-:Y:S01]  /*08b0*/  IMAD.MOV.U32 R14, RZ, RZ, R10 ;  /* 0x000000ffff0e7224 */ /* 0x000fe200078e000a */
[----:B------:R-:W-:Y:S01]  /*08c0*/  MOV R16, 0x900 ;  /* 0x0000090000107802 */ /* 0x000fe20000000f00 */
[----:B------:R-:W-:Y:S02]  /*08d0*/  IMAD.MOV.U32 R15, RZ, RZ, R11 ;  /* 0x000000ffff0f7224 */ /* 0x000fe400078e000b */
[----:B------:R-:W-:-:S07]  /*08e0*/  VIADD R20, R7, 0xfff00000 ;  /* 0xfff0000007147836 */ /* 0x000fce0000000000 */
[----:B-1----:R-:W-:Y:S05]  /*08f0*/  CALL.REL.NOINC `($__internal_0_$__cuda_sm20_dblrcp_rn_slowpath_v3) ;  /* 0x0000005800647944 */ /* 0x002fea0003c00000 */
[----:B------:R-:W-:Y:S02]  /*0900*/  IMAD.MOV.U32 R24, RZ, RZ, R14 ;  /* 0x000000ffff187224 */ /* 0x000fe400078e000e */
[----:B------:R-:W-:-:S07]  /*0910*/  IMAD.MOV.U32 R25, RZ, RZ, R15 ;  /* 0x000000ffff197224 */ /* 0x000fce00078e000f */
.L_x_7:
        /* <DEDUP_REMOVED lines=15> */
.L_x_8:
[----:B-1----:R-:W0:Y:S01]  /*0a10*/  I2F.F64 R26, R0 ;  /* 0x00000000001a7312 */ /* 0x002e220000201c00 */
[----:B------:R-:W-:Y:S01]  /*0a20*/  UMOV UR4, 0x54442d18 ;  /* 0x54442d1800047882 */ /* 0x000fe20000000000 */
[----:B------:R-:W-:Y:S01]  /*0a30*/  UMOV UR5, 0x3ff921fb ;  /* 0x3ff921fb00057882 */ /* 0x000fe20000000000 */
[----:B------:R-:W-:Y:S01]  /*0a40*/  UMOV UR10, 0x33145c00 ;  /* 0x33145c00000a7882 */ /* 0x000fe20000000000 */
[----:B------:R-:W-:Y:S01]  /*0a50*/  UMOV UR11, 0x3c91a626 ;  /* 0x3c91a626000b7882 */ /* 0x000fe20000000000 */
[----:B------:R-:W-:Y:S01]  /*0a60*/  UMOV UR12, 0x252049c0 ;  /* 0x252049c0000c7882 */ /* 0x000fe20000000000 */
[----:B------:R-:W-:Y:S01]  /*0a70*/  UMOV UR13, 0x397b839a ;  /* 0x397b839a000d7882 */ /* 0x000fe20000000000 */
[----:B------:R-:W-:Y:S01]  /*0a80*/  DMUL R28, R14, R14 ;  /* 0x0000000e0e1c7228 */ /* 0x000fe20000000000 */
[----:B------:R-:W1:Y:S01]  /*0a90*/  I2F.F64 R10, R3 ;  /* 0x00000003000a7312 */ /* 0x000e620000201c00 */
[----:B------:R-:W-:Y:S01]  /*0aa0*/  DMUL R24, R24, R24 ;  /* 0x0000001818187228 */ /* 0x000fe20000000000 */
[----:B------:R-:W2:Y:S01]  /*0ab0*/  LDCU UR7, c[0x0][0x38c] ;  /* 0x00007180ff0777ac */ /* 0x000ea20008000800 */
[----:B------:R-:W3:Y:S01]  /*0ac0*/  LDCU UR14, c[0x0][0x390] ;  /* 0x00007200ff0e77ac */ /* 0x000ee20008000800 */
[----:B0-----:R-:W-:-:S02]  /*0ad0*/  DFMA R8, R26, -UR4, R32 ;  /* 0x800000041a087c2b */ /* 0x001fc40008000020 */
[----:B-1----:R-:W-:Y:S01]  /*0ae0*/  DFMA R16, R10, -UR4, R34 ;  /* 0x800000040a107c2b */ /* 0x002fe20008000022 */
[----:B------:R-:W0:Y:S05]  /*0af0*/  LDCU UR4, c[0x0][0x394] ;  /* 0x00007280ff0477ac */ /* 0x000e2a0008000800 */
[----:B------:R-:W-:Y:S02]  /*0b00*/  DFMA R8, R26, -UR10, R8 ;  /* 0x8000000a1a087c2b */ /* 0x000fe40008000008 */
[----:B------:R-:W-:Y:S01]  /*0b10*/  DFMA R16, R10, -UR10, R16 ;  /* 0x8000000a0a107c2b */ /* 0x000fe20008000010 */
[----:B------:R-:W1:Y:S05]  /*0b20*/  LDCU.64 UR10, c[0x4][0x8] ;  /* 0x01000100ff0a77ac */ /* 0x000e6a0008000a00 */
[----:B------:R-:W-:-:S02]  /*0b30*/  DFMA R26, R26, -UR12, R8 ;  /* 0x8000000c1a1a7c2b */ /* 0x000fc40008000008 */
[----:B------:R-:W-:Y:S02]  /*0b40*/  DMUL R8, R12, R12 ;  /* 0x0000000c0c087228 */ /* 0x000fe40000000000 */
[----:B------:R-:W-:Y:S01]  /*0b50*/  DFMA R10, R10, -UR12, R16 ;  /* 0x8000000c0a0a7c2b */ /* 0x000fe20008000010 */
[----:B0-23--:R-:W-:-:S12]  /*0b60*/  UIADD3 UR4, UPT, UPT, -UR4, URZ, URZ ;  /* 0x000000ff04047290 */ /* 0x00dfd8000fffe1ff */
.L_x_35:
[----:B0-----:R-:W0:Y:S01]  /*0b70*/  MUFU.RCP64H R13, R31 ;  /* 0x0000001f000d7308 */ /* 0x001e220000001800 */
[----:B------:R-:W-:Y:S01]  /*0b80*/  IMAD.MOV.U32 R12, RZ, RZ, 0x1 ;  /* 0x00000001ff0c7424 */ /* 0x000fe200078e00ff */
[----:B------:R-:W-:Y:S01]  /*0b90*/  UMOV UR12, 0x54442d18 ;  /* 0x54442d18000c7882 */ /* 0x000fe20000000000 */
[----:B------:R-:W-:-:S04]  /*0ba0*/  UMOV UR13, 0x401921fb ;  /* 0x401921fb000d7882 */ /* 0x000fc80000000000 */
[----:B01----:R-:W-:-:S08]  /*0bb0*/  DFMA R14, R12, -R30, 1 ;  /* 0x3ff000000c0e742b */ /* 0x003fd0000000081e */
[----:B------:R-:W-:Y:S02]  /*0bc0*/  DFMA R16, R14, R14, R14 ;  /* 0x0000000e0e10722b */ /* 0x000fe4000000000e */
[----:B------:R-:W0:Y:S06]  /*0bd0*/  I2F.F64.U32 R14, UR6 ;  /* 0x00000006000e7d12 */ /* 0x000e2c0008201800 */
[----:B------:R-:W-:-:S08]  /*0be0*/  DFMA R16, R12, R16, R12 ;  /* 0x000000100c10722b */ /* 0x000fd0000000000c */
[----:B------:R-:W-:Y:S02]  /*0bf0*/  DFMA R12, R16, -R30, 1 ;  /* 0x3ff00000100c742b */ /* 0x000fe4000000081e */
[----:B0-----:R-:W-:-:S06]  /*0c00*/  DMUL R14, R14, UR12 ;  /* 0x0000000c0e0e7c28 */ /* 0x001fcc0008000000 */
[----:B------:R-:W-:-:S04]  /*0c10*/  DFMA R12, R16, R12, R16 ;  /* 0x0000000c100c722b */ /* 0x000fc80000000010 */
[----:B------:R-:W-:-:S04]  /*0c20*/  FSETP.GEU.AND P1, PT, |R15|, 6.5827683646048100446e-37, PT ;  /* 0x036000000f00780b */ /* 0x000fc80003f2e200 */
[----:B------:R-:W-:-:S08]  /*0c30*/  DMUL R16, R14, R12 ;  /* 0x0000000c0e107228 */ /* 0x000fd00000000000 */
[----:B------:R-:W-:-:S08]  /*0c40*/  DFMA R18, R16, -R30, R14 ;  /* 0x8000001e1012722b */ /* 0x000fd0000000000e */
[----:B------:R-:W-:-:S10]  /*0c50*/  DFMA R12, R12, R18, R16 ;  /* 0x000000120c0c722b */ /* 0x000fd40000000010 */
[----:B------:R-:W-:-:S05]  /*0c60*/  FFMA R7, RZ, R31, R13 ;  /* 0x0000001fff077223 */ /* 0x000fca000000000d */
[----:B------:R-:W-:-:S13]  /*0c70*/  FSETP.GT.AND P0, PT, |R7|, 1.469367938527859385e-39, PT ;  /* 0x001000000700780b */ /* 0x000fda0003f04200 */
[----:B------:R-:W-:Y:S05]  /*0c80*/  @P0 BRA P1, `(.L_x_9) ;  /* 0x0000000000240947 */ /* 0x000fea0000800000 */
[----:B------:R-:W-:Y:S01]  /*0c90*/  MOV R13, R14 ;  /* 0x0000000e000d7202 */ /* 0x000fe20000000f00 */
[----:B------:R-:W-:Y:S01]  /*0ca0*/  IMAD.MOV.U32 R12, RZ, RZ, R15 ;  /* 0x000000ffff0c7224 */ /* 0x000fe200078e000f */
[----:B------:R-:W-:Y:S01]  /*0cb0*/  MOV R7, 0xcf0 ;  /* 0x00000cf000077802 */ /* 0x000fe20000000f00 */
[----:B------:R-:W-:Y:S02]  /*0cc0*/  IMAD.MOV.U32 R14, RZ, RZ, R30 ;  /* 0x000000ffff0e7224 */ /* 0x000fe400078e001e */
[----:B------:R-:W-:-:S07]  /*0cd0*/  IMAD.MOV.U32 R17, RZ, RZ, R31 ;  /* 0x000000ffff117224 */ /* 0x000fce00078e001f */
[----:B-1----:R-:W-:Y:S05]  /*0ce0*/  CALL.REL.NOINC `($__internal_1_$__cuda_sm20_div_rn_f64_full) ;  /* 0x0000005800047944 */ /* 0x002fea0003c00000 */
[----:B------:R-:W-:-:S04]  /*0cf0*/  LOP3.LUT R13, R13, R12, RZ, 0x3c, !PT ;  /* 0x0000000c0d0d7212 */ /* 0x000fc800078e3cff */
[----:B------:R-:W-:-:S04]  /*0d00*/  LOP3.LUT R12, R13, R12, RZ, 0x3c, !PT ;  /* 0x0000000c0d0c7212 */ /* 0x000fc800078e3cff */
[----:B------:R-:W-:-:S07]  /*0d10*/  LOP3.LUT R13, R13, R12, RZ, 0x3c, !PT ;  /* 0x0000000c0d0d7212 */ /* 0x000fce00078e3cff */
.L_x_9:
[----:B------:R-:W-:Y:S01]  /*0d20*/  DSETP.NEU.AND P0, PT, |R12|, +INF , PT ;  /* 0x7ff000000c00742a */ /* 0x000fe20003f0d200 */
[----:B------:R-:W-:-:S13]  /*0d30*/  BSSY.RECONVERGENT B0, `(.L_x_10) ;  /* 0x000001f000007945 */ /* 0x000fda0003800200 */
[----:B------:R-:W-:Y:S05]  /*0d40*/  @!P0 BRA `(.L_x_11) ;  /* 0x00000000006c8947 */ /* 0x000fea0003800000 */
[----:B------:R-:W-:Y:S01]  /*0d50*/  UMOV UR12, 0x6dc9c883 ;  /* 0x6dc9c883000c7882 */ /* 0x000fe20000000000 */
[----:B------:R-:W-:Y:S01]  /*0d60*/  UMOV UR13, 0x3fe45f30 ;  /* 0x3fe45f30000d7882 */ /* 0x000fe20000000000 */
[C---:B------:R-:W-:Y:S01]  /*0d70*/  DSETP.GE.AND P0, PT, |R12|.reuse, 2.14748364800000000000e+09, PT ;  /* 0x41e000000c00742a */ /* 0x040fe20003f06200 */
[----:B------:R-:W-:Y:S01]  /*0d80*/  BSSY.RECONVERGENT B1, `(.L_x_12) ;  /* 0x0000015000017945 */ /* 0x000fe20003800200 */
[----:B------:R-:W-:Y:S01]  /*0d90*/  DMUL R14, R12, UR12 ;  /* 0x0000000c0c0e7c28 */ /* 0x000fe20008000000 */
[----:B------:R-:W-:Y:S01]  /*0da0*/  UMOV UR12, 0x54442d18 ;  /* 0x54442d18000c7882 */ /* 0x000fe20000000000 */
[----:B------:R-:W-:-:S04]  /*0db0*/  UMOV UR13, 0x3ff921fb ;  /* 0x3ff921fb000d7882 */ /* 0x000fc80000000000 */
[----:B------:R-:W0:Y:S08]  /*0dc0*/  F2I.F64 R7, R14 ;  /* 0x0000000e00077311 */ /* 0x000e300000301100 */
[----:B0-----:R-:W0:Y:S02]  /*0dd0*/  I2F.F64 R40, R7 ;  /* 0x0000000700287312 */ /* 0x001e240000201c00 */
[----:B0-----:R-:W-:Y:S01]  /*0de0*/  DFMA R16, R40, -UR12, R12 ;  /* 0x8000000c28107c2b */ /* 0x001fe2000800000c */
[----:B------:R-:W-:Y:S01]  /*0df0*/  UMOV UR12, 0x33145c00 ;  /* 0x33145c00000c7882 */ /* 0x000fe20000000000 */
[----:B------:R-:W-:-:S06]  /*0e00*/  UMOV UR13, 0x3c91a626 ;  /* 0x3c91a626000d7882 */ /* 0x000fcc0000000000 */
[----:B------:R-:W-:Y:S01]  /*0e10*/  DFMA R16, R40, -UR12, R16 ;  /* 0x8000000c28107c2b */ /* 0x000fe20008000010 */
[----:B------:R-:W-:Y:S01]  /*0e20*/  UMOV UR12, 0x252049c0 ;  /* 0x252049c0000c7882 */ /* 0x000fe20000000000 */
[----:B------:R-:W-:-:S06]  /*0e30*/  UMOV UR13, 0x397b839a ;  /* 0x397b839a000d7882 */ /* 0x000fcc0000000000 */
[----:B------:R-:W-:Y:S01]  /*0e40*/  DFMA R40, R40, -UR12, R16 ;  /* 0x8000000c28287c2b */ /* 0x000fe20008000010 */
[----:B------:R-:W-:Y:S10]  /*0e50*/  @!P0 BRA `(.L_x_13) ;  /* 0x00000000001c8947 */ /* 0x000ff40003800000 */
[----:B------:R-:W-:Y:S01]  /*0e60*/  IMAD.MOV.U32 R36, RZ, RZ, R12 ;  /* 0x000000ffff247224 */ /* 0x000fe200078e000c */
[----:B------:R-:W-:Y:S01]  /*0e70*/  MOV R7, 0xea0 ;  /* 0x00000ea000077802 */ /* 0x000fe20000000f00 */
[----:B------:R-:W-:-:S07]  /*0e80*/  IMAD.MOV.U32 R12, RZ, RZ, R13 ;  /* 0x000000ffff0c7224 */ /* 0x000fce00078e000d */
[----:B-1----:R-:W-:Y:S05]  /*0e90*/  CALL.REL.NOINC `($_Z29poisson_fourier_filter_kernelPA2_d4dim3S1_S1_i$__internal_trig_reduction_slowpathd) ;  /* 0x0000005c00287944 */ /* 0x002fea0003c00000 */
[----:B------:R-:W-:Y:S02]  /*0ea0*/  IMAD.MOV.U32 R7, RZ, RZ, R14 ;  /* 0x000000ffff077224 */ /* 0x000fe400078e000e */
[----:B------:R-:W-:Y:S02]  /*0eb0*/  IMAD.MOV.U32 R40, RZ, RZ, R36 ;  /* 0x000000ffff287224 */ /* 0x000fe400078e0024 */
[----:B------:R-:W-:-:S07]  /*0ec0*/  IMAD.MOV.U32 R41, RZ, RZ, R37 ;  /* 0x000000ffff297224 */ /* 0x000fce00078e0025 */
.L_x_13:
[----:B-1----:R-:W-:Y:S05]  /*0ed0*/  BSYNC.RECONVERGENT B1 ;  /* 0x0000000000017941 */ /* 0x002fea0003800200 */
.L_x_12:
[----:B------:R-:W-:Y:S01]  /*0ee0*/  VIADD R7, R7, 0x1 ;  /* 0x0000000107077836 */ /* 0x000fe20000000000 */
[----:B------:R-:W-:Y:S06]  /*0ef0*/  BRA `(.L_x_14) ;  /* 0x0000000000087947 */ /* 0x000fec0003800000 */
.L_x_11:
[----:B------:R-:W-:Y:S01]  /*0f00*/  DMUL R40, RZ, R12 ;  /* 0x0000000cff287228 */ /* 0x000fe20000000000 */
[----:B------:R-:W-:-:S10]  /*0f10*/  IMAD.MOV.U32 R7, RZ, RZ, 0x1 ;  /* 0x00000001ff077424 */ /* 0x000fd400078e00ff */
.L_x_14:
[----:B-1----:R-:W-:Y:S05]  /*0f20*/  BSYNC.RECONVERGENT B0 ;  /* 0x0000000000007941 */ /* 0x002fea0003800200 */
.L_x_10:
[----:B------:R-:W-:-:S05]  /*0f30*/  IMAD.SHL.U32 R12, R7, 0x40, RZ ;  /* 0x00000040070c7824 */ /* 0x000fca00078e00ff */
[----:B------:R-:W-:-:S04]  /*0f40*/  LOP3.LUT R12, R12, 0x40, RZ, 0xc0, !PT ;  /* 0x000000400c0c7812 */ /* 0x000fc800078ec0ff */
[----:B------:R-:W-:-:S04]  /*0f50*/  IADD3 R42, P0, PT, R12, UR10, RZ ;  /* 0x0000000a0c2a7c10 */ /* 0x000fc8000ff1e0ff */
[----:B------:R-:W-:-:S05]  /*0f60*/  IADD3.X R43, PT, PT, RZ, UR11, RZ, P0, !PT ;  /* 0x0000000bff2b7c10 */ /* 0x000fca00087fe4ff */
[----:B------:R-:W2:Y:S04]  /*0f70*/  LDG.E.128.CONSTANT R12, desc[UR8][R42.64] ;  /* 0x000000082a0c7981 */ /* 0x000ea8000c1e9d00 */
[----:B------:R-:W3:Y:S04]  /*0f80*/  LDG.E.128.CONSTANT R16, desc[UR8][R42.64+0x10] ;  /* 0x000010082a107981 */ /* 0x000ee8000c1e9d00 */
[----:B------:R0:W4:Y:S01]  /*0f90*/  LDG.E.128.CONSTANT R20, desc[UR8][R42.64+0x20] ;  /* 0x000020082a147981 */ /* 0x000122000c1e9d00 */
[----:B------:R-:W-:Y:S01]  /*0fa0*/  LOP3.LUT R36, R7, 0x1, RZ, 0xc0, !PT ;  /* 0x0000000107247812 */ /* 0x000fe200078ec0ff */
[----:B------:R-:W-:Y:S01]  /*0fb0*/  IMAD.MOV.U32 R37, RZ, RZ, 0x3da8ff83 ;  /* 0x3da8ff83ff257424 */ /* 0x000fe200078e00ff */
[----:B------:R-:W-:Y:S01]  /*0fc0*/  DMUL R38, R40, R40 ;  /* 0x0000002828267228 */ /* 0x000fe20000000000 */
[----:B------:R-:W-:Y:S01]  /*0fd0*/  BSSY.RECONVERGENT B0, `(.L_x_15) ;  /* 0x0000027000007945 */ /* 0x000fe20003800200 */
[----:B------:R-:W-:Y:S01]  /*0fe0*/  ISETP.NE.U32.AND P0, PT, R36, 0x1, PT ;  /* 0x000000012400780c */ /* 0x000fe20003f05070 */
[----:B------:R-:W-:-:S03]  /*0ff0*/  IMAD.MOV.U32 R36, RZ, RZ, 0x20fd8164 ;  /* 0x20fd8164ff247424 */ /* 0x000fc600078e00ff */
[----:B------:R-:W-:Y:S01]  /*1000*/  FSEL R37, -R37, 0.11223486810922622681, !P0 ;  /* 0x3de5db6525257808 */ /* 0x000fe20004000100 */
[----:B0-----:R-:W-:Y:S01]  /*1010*/  DMUL R42, RZ, R34 ;  /* 0x00000022ff2a7228 */ /* 0x001fe20000000000 */
[----:B------:R-:W-:-:S06]  /*1020*/  FSEL R36, R36, -8.06006814911005101289e+34, !P0 ;  /* 0xf9785eba24247808 */ /* 0x000fcc0004000000 */
[----:B--2---:R-:W-:-:S08]  /*1030*/  DFMA R12, R38, R36, R12 ;  /* 0x00000024260c722b */ /* 0x004fd0000000000c */
[----:B------:R-:W-:-:S08]  /*1040*/  DFMA R12, R38, R12, R14 ;  /* 0x0000000c260c722b */ /* 0x000fd0000000000e */
[----:B---3--:R-:W-:-:S08]  /*1050*/  DFMA R12, R38, R12, R16 ;  /* 0x0000000c260c722b */ /* 0x008fd00000000010 */
[----:B------:R-:W-:-:S08]  /*1060*/  DFMA R12, R38, R12, R18 ;  /* 0x0000000c260c722b */ /* 0x000fd00000000012 */
[----:B----4-:R-:W-:-:S08]  /*1070*/  DFMA R12, R38, R12, R20 ;  /* 0x0000000c260c722b */ /* 0x010fd00000000014 */
[----:B------:R-:W-:-:S08]  /*1080*/  DFMA R12, R38, R12, R22 ;  /* 0x0000000c260c722b */ /* 0x000fd00000000016 */
[----:B------:R-:W-:Y:S02]  /*1090*/  DFMA R40, R12, R40, R40 ;  /* 0x000000280c28722b */ /* 0x000fe40000000028 */
[----:B------:R-:W-:-:S10]  /*10a0*/  DFMA R12, R38, R12, 1 ;  /* 0x3ff00000260c742b */ /* 0x000fd4000000000c */
[----:B------:R-:W-:Y:S02]  /*10b0*/  FSEL R14, R12, R40, !P0 ;  /* 0x000000280c0e7208 */ /* 0x000fe40004000000 */
[----:B------:R-:W-:Y:S02]  /*10c0*/  FSEL R15, R13, R41, !P0 ;  /* 0x000000290d0f7208 */ /* 0x000fe40004000000 */
[----:B------:R-:W-:Y:S01]  /*10d0*/  LOP3.LUT P0, RZ, R7, 0x2, RZ, 0xc0, !PT ;  /* 0x0000000207ff7812 */ /* 0x000fe2000780c0ff */
[----:B------:R-:W-:-:S03]  /*10e0*/  IMAD.MOV.U32 R7, RZ, RZ, 0x1 ;  /* 0x00000001ff077424 */ /* 0x000fc600078e00ff */
[----:B------:R-:W-:-:S10]  /*10f0*/  DADD R12, RZ, -R14 ;  /* 0x00000000ff0c7229 */ /* 0x000fd4000000080e */
[----:B------:R-:W-:Y:S02]  /*1100*/  FSEL R38, R14, R12, !P0 ;  /* 0x0000000c0e267208 */ /* 0x000fe40004000000 */
[----:B------:R-:W-:Y:S01]  /*1110*/  FSEL R39, R15, R13, !P0 ;  /* 0x0000000d0f277208 */ /* 0x000fe20004000000 */
[----:B------:R-:W-:-:S05]  /*1120*/  DSETP.NEU.AND P0, PT, |R34|, +INF , PT ;  /* 0x7ff000002200742a */ /* 0x000fca0003f0d200 */
[----:B------:R-:W-:-:S09]  /*1130*/  DADD R38, R38, -1 ;  /* 0xbff0000026267429 */ /* 0x000fd20000000000 */
[----:B------:R-:W-:Y:S05]  /*1140*/  @!P0 BRA `(.L_x_16) ;  /* 0x00000000003c8947 */ /* 0x000fea0003800000 */
[----:B------:R-:W-:Y:S01]  /*1150*/  DSETP.GE.AND P0, PT, |R34|, 2.14748364800000000000e+09, PT ;  /* 0x41e000002200742a */ /* 0x000fe20003f06200 */
[----:B------:R-:W-:Y:S01]  /*1160*/  BSSY.RECONVERGENT B1, `(.L_x_17) ;  /* 0x000000c000017945 */ /* 0x000fe20003800200 */
[----:B------:R-:W-:Y:S02]  /*1170*/  IMAD.MOV.U32 R7, RZ, RZ, R3 ;  /* 0x000000ffff077224 */ /* 0x000fe400078e0003 */
[----:B------:R-:W-:Y:S02]  /*1180*/  IMAD.MOV.U32 R42, RZ, RZ, R10 ;  /* 0x000000ffff2a7224 */ /* 0x000fe400078e000a */
[----:B------:R-:W-:-:S08]  /*1190*/  IMAD.MOV.U32 R43, RZ, RZ, R11 ;  /* 0x000000ffff2b7224 */ /* 0x000fd000078e000b */
[----:B------:R-:W-:Y:S05]  /*11a0*/  @!P0 BRA `(.L_x_18) ;  /* 0x00000000001c8947 */ /* 0x000fea0003800000 */
[----:B------:R-:W-:Y:S01]  /*11b0*/  IMAD.MOV.U32 R36, RZ, RZ, R34 ;  /* 0x000000ffff247224 */ /* 0x000fe200078e0022 */
[----:B------:R-:W-:Y:S01]  /*11c0*/  MOV R7, 0x11f0 ;  /* 0x000011f000077802 */ /* 0x000fe20000000f00 */
[----:B------:R-:W-:-:S07]  /*11d0*/  IMAD.MOV.U32 R12, RZ, RZ, R35 ;  /* 0x000000ffff0c7224 */ /* 0x000fce00078e0023 */
[----:B------:R-:W-:Y:S05]  /*11e0*/  CALL.REL.NOINC `($_Z29poisson_fourier_filter_kernelPA2_d4dim3S1_S1_i$__internal_trig_reduction_slowpathd) ;  /* 0x0000005800547944 */ /* 0x000fea0003c00000 */
[----:B------:R-:W-:Y:S02]  /*11f0*/  IMAD.MOV.U32 R7, RZ, RZ, R14 ;  /* 0x000000ffff077224 */ /* 0x000fe400078e000e */
[----:B------:R-:W-:Y:S02]  /*1200*/  IMAD.MOV.U32 R42, RZ, RZ, R36 ;  /* 0x000000ffff2a7224 */ /* 0x000fe400078e0024 */
[----:B------:R-:W-:-:S07]  /*1210*/  IMAD.MOV.U32 R43, RZ, RZ, R37 ;  /* 0x000000ffff2b7224 */ /* 0x000fce00078e0025 */
.L_x_18:
[----:B------:R-:W-:Y:S05]  /*1220*/  BSYNC.RECONVERGENT B1 ;  /* 0x0000000000017941 */ /* 0x000fea0003800200 */
.L_x_17:
[----:B------:R-:W-:-:S07]  /*1230*/  IADD3 R7, PT, PT, R7, 0x1, RZ ;  /* 0x0000000107077810 */ /* 0x000fce0007ffe0ff */
.L_x_16:
[----:B------:R-:W-:Y:S05]  /*1240*/  BSYNC.RECONVERGENT B0 ;  /* 0x0000000000007941 */ /* 0x000fea0003800200 */
.L_x_15:
[----:B------:R-:W-:-:S05]  /*1250*/  IMAD.SHL.U32 R12, R7, 0x40, RZ ;  /* 0x00000040070c7824 */ /* 0x000fca00078e00ff */
[----:B------:R-:W-:-:S04]  /*1260*/  LOP3.LUT R12, R12, 0x40, RZ, 0xc0, !PT ;  /* 0x000000400c0c7812 */ /* 0x000fc800078ec0ff */
[----:B------:R-:W-:-:S05]  /*1270*/  IADD3 R44, P0, PT, R12, UR10, RZ ;  /* 0x0000000a0c2c7c10 */ /* 0x000fca000ff1e0ff */
[----:B------:R-:W-:-:S05]  /*1280*/  IMAD.X R45, RZ, RZ, UR11, P0 ;  /* 0x0000000bff2d7e24 */ /* 0x000fca00080e06ff */
[----:B------:R-:W2:Y:S04]  /*1290*/  LDG.E.128.CONSTANT R12, desc[UR8][R44.64] ;  /* 0x000000082c0c7981 */ /* 0x000ea8000c1e9d00 */
[----:B------:R-:W3:Y:S04]  /*12a0*/  LDG.E.128.CONSTANT R16, desc[UR8][R44.64+0x10] ;  /* 0x000010082c107981 */ /* 0x000ee8000c1e9d00 */
[----:B------:R-:W4:Y:S01]  /*12b0*/  LDG.E.128.CONSTANT R20, desc[UR8][R44.64+0x20] ;  /* 0x000020082c147981 */ /* 0x000f22000c1e9d00 */
[----:B------:R-:W-:Y:S01]  /*12c0*/  LOP3.LUT R36, R7, 0x1, RZ, 0xc0, !PT ;  /* 0x0000000107247812 */ /* 0x000fe200078ec0ff */
[----:B------:R-:W-:Y:S01]  /*12d0*/  IMAD.MOV.U32 R37, RZ, RZ, 0x3da8ff83 ;  /* 0x3da8ff83ff257424 */ /* 0x000fe200078e00ff */
[----:B------:R-:W-:Y:S01]  /*12e0*/  DMUL R40, R42, R42 ;  /* 0x0000002a2a287228 */ /* 0x000fe20000000000 */
[----:B------:R-:W-:Y:S01]  /*12f0*/  BSSY.RECONVERGENT B1, `(.L_x_19) ;  /* 0x000002c000017945 */ /* 0x000fe20003800200 */
[----:B------:R-:W-:Y:S01]  /*1300*/  ISETP.NE.U32.AND P0, PT, R36, 0x1, PT ;  /* 0x000000012400780c */ /* 0x000fe20003f05070 */
[----:B------:R-:W-:Y:S01]  /*1310*/  IMAD.MOV.U32 R36, RZ, RZ, 0x20fd8164 ;  /* 0x20fd8164ff247424 */ /* 0x000fe200078e00ff */
[----:B------:R-:W-:-:S02]  /*1320*/  DSETP.NEU.AND P1, PT, |R32|, +INF , PT ;  /* 0x7ff000002000742a */ /* 0x000fc40003f2d200 */
[----:B------:R-:W-:Y:S02]  /*1330*/  FSEL R37, -R37, 0.11223486810922622681, !P0 ;  /* 0x3de5db6525257808 */ /* 0x000fe40004000100 */
[----:B------:R-:W-:-:S06]  /*1340*/  FSEL R36, R36, -8.06006814911005101289e+34, !P0 ;  /* 0xf9785eba24247808 */ /* 0x000fcc0004000000 */
[----:B--2---:R-:W-:Y:S02]  /*1350*/  DFMA R12, R40, R36, R12 ;  /* 0x00000024280c722b */ /* 0x004fe4000000000c */
[----:B------:R-:W-:-:S06]  /*1360*/  DMUL R36, RZ, R32 ;  /* 0x00000020ff247228 */ /* 0x000fcc0000000000 */
[----:B------:R-:W-:-:S08]  /*1370*/  DFMA R12, R40, R12, R14 ;  /* 0x0000000c280c722b */ /* 0x000fd0000000000e */
[----:B---3--:R-:W-:-:S08]  /*1380*/  DFMA R12, R40, R12, R16 ;  /* 0x0000000c280c722b */ /* 0x008fd00000000010 */
[----:B------:R-:W-:Y:S02]  /*1390*/  DFMA R18, R40, R12, R18 ;  /* 0x0000000c2812722b */ /* 0x000fe40000000012 */
[----:B------:R-:W0:Y:S01]  /*13a0*/  MUFU.RCP64H R13, R25 ;  /* 0x00000019000d7308 */ /* 0x000e220000001800 */
[----:B------:R-:W-:-:S05]  /*13b0*/  IMAD.MOV.U32 R12, RZ, RZ, 0x1 ;  /* 0x00000001ff0c7424 */ /* 0x000fca00078e00ff */
[----:B----4-:R-:W-:-:S08]  /*13c0*/  DFMA R18, R40, R18, R20 ;  /* 0x000000122812722b */ /* 0x010fd00000000014 */
[----:B------:R-:W-:Y:S02]  /*13d0*/  DFMA R18, R40, R18, R22 ;  /* 0x000000122812722b */ /* 0x000fe40000000016 */
[----:B0-----:R-:W-:-:S06]  /*13e0*/  DFMA R14, -R24, R12, 1 ;  /* 0x3ff00000180e742b */ /* 0x001fcc000000010c */
[----:B------:R-:W-:Y:S02]  /*13f0*/  DFMA R16, R18, R42, R42 ;  /* 0x0000002a1210722b */ /* 0x000fe4000000002a */
[----:B------:R-:W-:Y:S02]  /*1400*/  DFMA R18, R40, R18, 1 ;  /* 0x3ff000002812742b */ /* 0x000fe40000000012 */
[----:B------:R-:W-:-:S08]  /*1410*/  DFMA R14, R14, R14, R14 ;  /* 0x0000000e0e0e722b */ /* 0x000fd0000000000e */
[----:B------:R-:W-:Y:S01]  /*1420*/  FSEL R18, R18, R16, !P0 ;  /* 0x0000001012127208 */ /* 0x000fe20004000000 */
[----:B------:R-:W-:Y:S01]  /*1430*/  DFMA R14, R12, R14, R12 ;  /* 0x0000000e0c0e722b */ /* 0x000fe2000000000c */
[----:B------:R-:W-:Y:S02]  /*1440*/  FSEL R19, R19, R17, !P0 ;  /* 0x0000001113137208 */ /* 0x000fe40004000000 */
[----:B------:R-:W-:-:S04]  /*1450*/  LOP3.LUT P0, RZ, R7, 0x2, RZ, 0xc0, !PT ;  /* 0x0000000207ff7812 */ /* 0x000fc8000780c0ff */
[----:B------:R-:W-:Y:S02]  /*1460*/  DADD R12, RZ, -R18 ;  /* 0x00000000ff0c7229 */ /* 0x000fe40000000812 */
[----:B------:R-:W-:-:S08]  /*1470*/  DFMA R16, -R24, R14, 1 ;  /* 0x3ff000001810742b */ /* 0x000fd0000000010e */
[----:B------:R-:W-:Y:S01]  /*1480*/  FSEL R12, R18, R12, !P0 ;  /* 0x0000000c120c7208 */ /* 0x000fe20004000000 */
[----:B------:R-:W-:Y:S01]  /*1490*/  DFMA R16, R14, R16, R14 ;  /* 0x000000100e10722b */ /* 0x000fe2000000000e */
[----:B------:R-:W-:-:S06]  /*14a0*/  FSEL R13, R19, R13, !P0 ;  /* 0x0000000d130d7208 */ /* 0x000fcc0004000000 */
[----:B------:R-:W-:-:S08]  /*14b0*/  DADD R14, R12, -1 ;  /* 0xbff000000c0e7429 */ /* 0x000fd00000000000 */
[----:B------:R-:W-:Y:S02]  /*14c0*/  DMUL R22, R14, R16 ;  /* 0x000000100e167228 */ /* 0x000fe40000000000 */
[----:B------:R-:W-:-:S06]  /*14d0*/  FSETP.GEU.AND P2, PT, |R15|, 6.5827683646048100446e-37, PT ;  /* 0x036000000f00780b */ /* 0x000fcc0003f4e200 */
[----:B------:R-:W-:-:S08]  /*14e0*/  DFMA R12, -R24, R22, R14 ;  /* 0x00000016180c722b */ /* 0x000fd0000000010e */
[----:B------:R-:W-:-:S10]  /*14f0*/  DFMA R22, R16, R12, R22 ;  /* 0x0000000c1016722b */ /* 0x000fd40000000016 */
[----:B------:R-:W-:-:S05]  /*1500*/  FFMA R7, RZ, R25, R23 ;  /* 0x00000019ff077223 */ /* 0x000fca0000000017 */
[----:B------:R-:W-:-:S13]  /*1510*/  FSETP.GT.AND P0, PT, |R7|, 1.469367938527859385e-39, PT ;  /* 0x001000000700780b */ /* 0x000fda0003f04200 */
        /* <DEDUP_REMOVED lines=9> */
.L_x_20:
[----:B------:R-:W-:Y:S05]  /*15b0*/  BSYNC.RECONVERGENT B1 ;  /* 0x0000000000017941 */ /* 0x000fea0003800200 */
.L_x_19:
[----:B------:R-:W0:Y:S01]  /*15c0*/  MUFU.RCP64H R13, R9 ;  /* 0x00000009000d7308 */ /* 0x000e220000001800 */
[----:B------:R-:W-:Y:S01]  /*15d0*/  MOV R12, 0x1 ;  /* 0x00000001000c7802 */ /* 0x000fe20000000f00 */
[----:B------:R-:W-:Y:S01]  /*15e0*/  BSSY.RECONVERGENT B1, `(.L_x_21) ;  /* 0x0000016000017945 */ /* 0x000fe20003800200 */
[----:B------:R-:W-:-:S04]  /*15f0*/  FSETP.GEU.AND P2, PT, |R39|, 6.5827683646048100446e-37, PT ;  /* 0x036000002700780b */ /* 0x000fc80003f4e200 */
[----:B0-----:R-:W-:-:S08]  /*1600*/  DFMA R14, -R8, R12, 1 ;  /* 0x3ff00000080e742b */ /* 0x001fd0000000010c */
[----:B------:R-:W-:-:S08]  /*1610*/  DFMA R14, R14, R14, R14 ;  /* 0x0000000e0e0e722b */ /* 0x000fd0000000000e */
[----:B------:R-:W-:-:S08]  /*1620*/  DFMA R14, R12, R14, R12 ;  /* 0x0000000e0c0e722b */ /* 0x000fd0000000000c */
[----:B------:R-:W-:-:S08]  /*1630*/  DFMA R12, -R8, R14, 1 ;  /* 0x3ff00000080c742b */ /* 0x000fd0000000010e */
[----:B------:R-:W-:-:S08]  /*1640*/  DFMA R12, R14, R12, R14 ;  /* 0x0000000c0e0c722b */ /* 0x000fd0000000000e */
[----:B------:R-:W-:-:S08]  /*1650*/  DMUL R14, R38, R12 ;  /* 0x0000000c260e7228 */ /* 0x000fd00000000000 */
        /* <DEDUP_REMOVED lines=11> */
[----:B------:R-:W-:-:S04]  /*1710*/  LOP3.LUT R13, R13, R12, RZ, 0x3c, !PT ;  /* 0x0000000c0d0d7212 */ /* 0x000fc800078e3cff */
[----:B------:R-:W-:-:S04]  /*1720*/  LOP3.LUT R12, R13, R12, RZ, 0x3c, !PT ;  /* 0x0000000c0d0c7212 */ /* 0x000fc800078e3cff */
[----:B------:R-:W-:-:S07]  /*1730*/  LOP3.LUT R13, R13, R12, RZ, 0x3c, !PT ;  /* 0x0000000c0d0d7212 */ /* 0x000fce00078e3cff */
.L_x_22:
[----:B------:R-:W-:Y:S05]  /*1740*/  BSYNC.RECONVERGENT B1 ;  /* 0x0000000000017941 */ /* 0x000fea0003800200 */
.L_x_21:
[----:B------:R-:W-:Y:S01]  /*1750*/  BSSY.RECONVERGENT B0, `(.L_x_23) ;  /* 0x0000011000007945 */ /* 0x000fe20003800200 */
[----:B------:R-:W-:Y:S01]  /*1760*/  DADD R38, R12, R22 ;  /* 0x000000000c267229 */ /* 0x000fe20000000016 */
[----:B------:R-:W-:Y:S02]  /*1770*/  IMAD.MOV.U32 R7, RZ, RZ, 0x1 ;  /* 0x00000001ff077424 */ /* 0x000fe400078e00ff */
[----:B------:R-:W-:Y:S08]  /*1780*/  @!P1 BRA `(.L_x_24) ;  /* 0x0000000000349947 */ /* 0x000ff00003800000 */
        /* <DEDUP_REMOVED lines=10> */
[----:B------:R-:W-:-:S07]  /*1830*/  IMAD.MOV.U32 R7, RZ, RZ, R14 ;  /* 0x000000ffff077224 */ /* 0x000fce00078e000e */
.L_x_26:
[----:B------:R-:W-:Y:S05]  /*1840*/  BSYNC.RECONVERGENT B1 ;  /* 0x0000000000017941 */ /* 0x000fea0003800200 */
.L_x_25:
[----:B------:R-:W-:-:S07]  /*1850*/  IADD3 R7, PT, PT, R7, 0x1, RZ ;  /* 0x0000000107077810 */ /* 0x000fce0007ffe0ff */
.L_x_24:
[----:B------:R-:W-:Y:S05]  /*1860*/  BSYNC.RECONVERGENT B0 ;  /* 0x0000000000007941 */ /* 0x000fea0003800200 */
.L_x_23:
        /* <DEDUP_REMOVED lines=12> */
[----:B------:R-:W-:-:S03]  /*1930*/  IMAD.MOV.U32 R40, RZ, RZ, 0x20fd8164 ;  /* 0x20fd8164ff287424 */ /* 0x000fc600078e00ff */
[----:B------:R-:W-:Y:S02]  /*1940*/  FSEL R41, -R41, 0.11223486810922622681, !P0 ;  /* 0x3de5db6529297808 */ /* 0x000fe40004000100 */
[----:B------:R-:W-:-:S06]  /*1950*/  FSEL R40, R40, -8.06006814911005101289e+34, !P0 ;  /* 0xf9785eba28287808 */ /* 0x000fcc0004000000 */
[----:B--2---:R-:W-:-:S08]  /*1960*/  DFMA R12, R42, R40, R12 ;  /* 0x000000282a0c722b */ /* 0x004fd0000000000c */
        /* <DEDUP_REMOVED lines=37> */
.L_x_28:
[----:B------:R-:W-:Y:S05]  /*1bc0*/  BSYNC.RECONVERGENT B1 ;  /* 0x0000000000017941 */ /* 0x000fea0003800200 */
.L_x_27:
[----:B------:R-:W-:Y:S01]  /*1bd0*/  LOP3.LUT P0, RZ, R6, UR6, R5, 0xfe, !PT ;  /* 0x0000000606ff7c12 */ /* 0x000fe2000f80fe05 */
[----:B------:R-:W-:Y:S01]  /*1be0*/  DADD R38, R38, R12 ;  /* 0x0000000026267229 */ /* 0x000fe2000000000c */
[----:B------:R-:W-:Y:S07]  /*1bf0*/  BSSY.RECONVERGENT B1, `(.L_x_29) ;  /* 0x0000043000017945 */ /* 0x000fee0003800200 */
[----:B------:R-:W-:-:S04]  /*1c00*/  DADD R36, R38, R38 ;  /* 0x0000000026247229 */ /* 0x000fc80000000026 */
[----:B------:R-:W0:Y:S02]  /*1c10*/  @!P0 LDC.64 R14, c[0x0][0x380] ;  /* 0x0000e000ff0e8b82 */ /* 0x000e240000000a00 */
[----:B0-----:R-:W-:-:S05]  /*1c20*/  @!P0 IMAD.WIDE R14, R4, 0x10, R14 ;  /* 0x00000010040e8825 */ /* 0x001fca00078e020e */
[----:B------:R0:W-:Y:S04]  /*1c30*/  @!P0 STG.E.64 desc[UR8][R14.64], RZ ;  /* 0x000000ff0e008986 */ /* 0x0001e8000c101b08 */
[----:B------:R0:W-:Y:S01]  /*1c40*/  @!P0 STG.E.64 desc[UR8][R14.64+0x8], RZ ;  /* 0x000008ff0e008986 */ /* 0x0001e2000c101b08 */
[----:B------:R-:W-:Y:S05]  /*1c50*/  @!P0 BRA `(.L_x_30) ;  /* 0x0000000000f08947 */ /* 0x000fea0003800000 */
[----:B------:R-:W1:Y:S02]  /*1c60*/  LDC.64 R22, c[0x0][0x380] ;  /* 0x0000e000ff167b82 */ /* 0x000e640000000a00 */
[----:B-1----:R-:W-:-:S05]  /*1c70*/  IMAD.WIDE R22, R4, 0x10, R22 ;  /* 0x0000001004167825 */ /* 0x002fca00078e0216 */
[----:B0-----:R-:W2:Y:S01]  /*1c80*/  LDG.E.64 R14, desc[UR8][R22.64] ;  /* 0x00000008160e7981 */ /* 0x001ea2000c1e1b00 */
[----:B------:R-:W0:Y:S01]  /*1c90*/  I2F.F64.U32 R12, UR7 ;  /* 0x00000007000c7d12 */ /* 0x000e220008201800 */
[----:B------:R-:W-:Y:S07]  /*1ca0*/  BSSY.RECONVERGENT B2, `(.L_x_31) ;  /* 0x000001c000027945 */ /* 0x000fee0003800200 */
[----:B------:R-:W1:Y:S01]  /*1cb0*/  I2F.F64.U32 R16, UR14 ;  /* 0x0000000e00107d12 */ /* 0x000e620008201800 */
[----:B0-----:R-:W-:-:S08]  /*1cc0*/  DMUL R12, R30, R12 ;  /* 0x0000000c1e0c7228 */ /* 0x001fd00000000000 */
[----:B-1----:R-:W-:-:S08]  /*1cd0*/  DMUL R12, R12, R16 ;  /* 0x000000100c0c7228 */ /* 0x002fd00000000000 */
[----:B------:R-:W-:Y:S01]  /*1ce0*/  DMUL R36, R36, R12 ;  /* 0x0000000c24247228 */ /* 0x000fe20000000000 */
[----:B------:R-:W-:-:S05]  /*1cf0*/  IMAD.MOV.U32 R12, RZ, RZ, 0x1 ;  /* 0x00000001ff0c7424 */ /* 0x000fca00078e00ff */
[----:B------:R-:W0:Y:S02]  /*1d00*/  MUFU.RCP64H R13, R37 ;  /* 0x00000025000d7308 */ /* 0x000e240000001800 */
[----:B0-----:R-:W-:-:S08]  /*1d10*/  DFMA R16, -R36, R12, 1 ;  /* 0x3ff000002410742b */ /* 0x001fd0000000010c */
[----:B------:R-:W-:-:S08]  /*1d20*/  DFMA R16, R16, R16, R16 ;  /* 0x000000101010722b */ /* 0x000fd00000000010 */
[----:B------:R-:W-:-:S08]  /*1d30*/  DFMA R16, R12, R16, R12 ;  /* 0x000000100c10722b */ /* 0x000fd0000000000c */
[----:B------:R-:W-:-:S08]  /*1d40*/  DFMA R12, -R36, R16, 1 ;  /* 0x3ff00000240c742b */ /* 0x000fd00000000110 */
[----:B------:R-:W-:-:S08]  /*1d50*/  DFMA R12, R16, R12, R16 ;  /* 0x0000000c100c722b */ /* 0x000fd00000000010 */
[----:B--2---:R-:W-:Y:S01]  /*1d60*/  DMUL R16, R14, R12 ;  /* 0x0000000c0e107228 */ /* 0x004fe20000000000 */
[----:B------:R-:W-:-:S07]  /*1d70*/  FSETP.GEU.AND P1, PT, |R15|, 6.5827683646048100446e-37, PT ;  /* 0x036000000f00780b */ /* 0x000fce0003f2e200 */
[----:B------:R-:W-:-:S08]  /*1d80*/  DFMA R18, -R36, R16, R14 ;  /* 0x000000102412722b */ /* 0x000fd0000000010e */
[----:B------:R-:W-:-:S10]  /*1d90*/  DFMA R12, R12, R18, R16 ;  /* 0x000000120c0c722b */ /* 0x000fd40000000010 */
[----:B------:R-:W-:-:S05]  /*1da0*/  FFMA R7, RZ, R37, R13 ;  /* 0x00000025ff077223 */ /* 0x000fca000000000d */
[----:B------:R-:W-:-:S13]  /*1db0*/  FSETP.GT.AND P0, PT, |R7|, 1.469367938527859385e-39, PT ;  /* 0x001000000700780b */ /* 0x000fda0003f04200 */
[----:B------:R-:W-:Y:S05]  /*1dc0*/  @P0 BRA P1, `(.L_x_32) ;  /* 0x0000000000240947 */ /* 0x000fea0000800000 */
[----:B------:R-:W-:Y:S01]  /*1dd0*/  IMAD.MOV.U32 R13, RZ, RZ, R14 ;  /* 0x000000ffff0d7224 */ /* 0x000fe200078e000e */
[----:B------:R-:W-:Y:S01]  /*1de0*/  MOV R12, R15 ;  /* 0x0000000f000c7202 */ /* 0x000fe20000000f00 */
[----:B------:R-:W-:Y:S01]  /*1df0*/  IMAD.MOV.U32 R14, RZ, RZ, R36 ;  /* 0x000000ffff0e7224 */ /* 0x000fe200078e0024 */
[----:B------:R-:W-:Y:S01]  /*1e00*/  MOV R7, 0x1e30 ;  /* 0x00001e3000077802 */ /* 0x000fe20000000f00 */
[----:B------:R-:W-:-:S07]  /*1e10*/  IMAD.MOV.U32 R17, RZ, RZ, R37 ;  /* 0x000000ffff117224 */ /* 0x000fce00078e0025 */
[----:B------:R-:W-:Y:S05]  /*1e20*/  CALL.REL.NOINC `($__internal_1_$__cuda_sm20_div_rn_f64_full) ;  /* 0x0000004400b47944 */ /* 0x000fea0003c00000 */
[----:B------:R-:W-:-:S04]  /*1e30*/  LOP3.LUT R13, R13, R12, RZ, 0x3c, !PT ;  /* 0x0000000c0d0d7212 */ /* 0x000fc800078e3cff */
[----:B------:R-:W-:-:S04]  /*1e40*/  LOP3.LUT R12, R13, R12, RZ, 0x3c, !PT ;  /* 0x0000000c0d0c7212 */ /* 0x000fc800078e3cff */
[----:B------:R-:W-:-:S07]  /*1e50*/  LOP3.LUT R13, R13, R12, RZ, 0x3c, !PT ;  /* 0x0000000c0d0d7212 */ /* 0x000fce00078e3cff */
.L_x_32:
[----:B------:R-:W-:Y:S05]  /*1e60*/  BSYNC.RECONVERGENT B2 ;  /* 0x0000000000027941 */ /* 0x000fea0003800200 */
.L_x_31:
[----:B------:R-:W2:Y:S01]  /*1e70*/  LDG.E.64 R16, desc[UR8][R22.64+0x8] ;  /* 0x0000080816107981 */ /* 0x000ea2000c1e1b00 */
[----:B------:R-:W0:Y:S01]  /*1e80*/  MUFU.RCP64H R15, R37 ;  /* 0x00000025000f7308 */ /* 0x000e220000001800 */
[----:B------:R-:W-:Y:S01]  /*1e90*/  IMAD.MOV.U32 R14, RZ, RZ, 0x1 ;  /* 0x00000001ff0e7424 */ /* 0x000fe200078e00ff */
[----:B------:R-:W-:Y:S01]  /*1ea0*/  BSSY.RECONVERGENT B2, `(.L_x_33) ;  /* 0x0000016000027945 */ /* 0x000fe20003800200 */
[----:B------:R1:W-:Y:S04]  /*1eb0*/  STG.E.64 desc[UR8][R22.64], R12 ;  /* 0x0000000c16007986 */ /* 0x0003e8000c101b08 */
        /* <DEDUP_REMOVED lines=11> */
[----:B-1----:R-:W-:Y:S05]  /*1f70*/  @P0 BRA P1, `(.L_x_34) ;  /* 0x0000000000200947 */ /* 0x002fea0000800000 */
        /* <DEDUP_REMOVED lines=8> */
.L_x_34:
[----:B------:R-:W-:Y:S05]  /*2000*/  BSYNC.RECONVERGENT B2 ;  /* 0x0000000000027941 */ /* 0x000fea0003800200 */
.L_x_33:
[----:B------:R1:W-:Y:S02]  /*2010*/  STG.E.64 desc[UR8][R22.64+0x8], R14 ;  /* 0x0000080e16007986 */ /* 0x0003e4000c101b08 */
.L_x_30:
[----:B------:R-:W-:Y:S05]  /*2020*/  BSYNC.RECONVERGENT B1 ;  /* 0x0000000000017941 */ /* 0x000fea0003800200 */
.L_x_29:
[----:B------:R-:W-:-:S06]  /*2030*/  UIADD3 UR5, UPT, UPT, UR4, 0x1, URZ ;  /* 0x0000000104057890 */ /* 0x000fcc000fffe0ff */
[----:B------:R-:W-:-:S13]  /*2040*/  ISETP.NE.AND P0, PT, RZ, UR5, PT ;  /* 0x00000005ff007c0c */ /* 0x000fda000bf05270 */
[----:B------:R-:W-:Y:S05]  /*2050*/  @!P0 EXIT ;  /* 0x000000000000894d */ /* 0x000fea0003800000 */
[----:B------:R-:W-:Y:S01]  /*2060*/  IMAD.IADD R4, R2, 0x1, R4 ;  /* 0x0000000102047824 */ /* 0x000fe200078e0204 */
[----:B------:R-:W-:Y:S01]  /*2070*/  UIADD3 UR6, UPT, UPT, UR6, 0x1, URZ ;  /* 0x0000000106067890 */ /* 0x000fe2000fffe0ff */
[----:B------:R-:W-:Y:S01]  /*2080*/  UMOV UR4, UR5 ;  /* 0x0000000500047c82 */ /* 0x000fe20008000000 */
[----:B------:R-:W-:Y:S10]  /*2090*/  BRA `(.L_x_35) ;  /* 0xffffffe800b47947 */ /* 0x000ff4000383ffff */
.L_x_5:
[----:B------:R-:W0:Y:S01]  /*20a0*/  LDCU UR7, c[0x0][0x394] ;  /* 0x00007280ff0777ac */ /* 0x000e220008000800 */
[----:B------:R-:W-:Y:S01]  /*20b0*/  UMOV UR4, URZ ;  /* 0x000000ff00047c82 */ /* 0x000fe20008000000 */
[----:B0-----:R-:W-:Y:S02]  /*20c0*/  UISETP.GE.U32.AND UP0, UPT, UR7, 0x4, UPT ;  /* 0x000000040700788c */ /* 0x001fe4000bf06070 */
[----:B------:R-:W-:-:S07]  /*20d0*/  ULOP3.LUT UR10, UR7, 0x3, URZ, 0xc0, !UPT ;  /* 0x00000003070a7892 */ /* 0x000fce000f8ec0ff */
[----:B------:R-:W-:Y:S05]  /*20e0*/  BRA.U !UP0, `(.L_x_36) ;  /* 0x00000011083c7547 */ /* 0x000fea000b800000 */
[----:B------:R-:W0:Y:S01]  /*20f0*/  LDC.64 R8, c[0x0][0x380] ;  /* 0x0000e000ff087b82 */ /* 0x000e220000000a00 */
[----:B------:R-:W1:Y:S01]  /*2100*/  LDCU UR6, c[0x0][0x3a0] ;  /* 0x00007400ff0677ac */ /* 0x000e620008000800 */
[C-C-:B------:R-:W-:Y:S02]  /*2110*/  IMAD R3, R12.reuse, 0x2, R21.reuse ;  /* 0x000000020c037824 */ /* 0x140fe400078e0215 */
[C---:B------:R-:W-:Y:S01]  /*2120*/  IMAD R21, R12.reuse, 0x3, R21 ;  /* 0x000000030c157824 */ /* 0x040fe200078e0215 */
[----:B------:R-:W-:Y:S01]  /*2130*/  IADD3 R12, PT, PT, R12, UR5, R0 ;  /* 0x000000050c0c7c10 */ /* 0x000fe2000fffe000 */
[----:B------:R-:W-:Y:S01]  /*2140*/  ULOP3.LUT UR4, UR7, 0xfffffffc, URZ, 0xc0, !UPT ;  /* 0xfffffffc07047892 */ /* 0x000fe2000f8ec0ff */
[-CC-:B------:R-:W-:Y:S02]  /*2150*/  IMAD R3, R3, R13.reuse, R24.reuse ;  /* 0x0000000d03037224 */ /* 0x180fe400078e0218 */
[-CC-:B------:R-:W-:Y:S01]  /*2160*/  IMAD R0, R21, R13.reuse, R24.reuse ;  /* 0x0000000d15007224 */ /* 0x180fe200078e0218 */
[----:B------:R-:W-:Y:S01]  /*2170*/  UIADD3 UR7, UPT, UPT, -UR4, URZ, URZ ;  /* 0x000000ff04077290 */ /* 0x000fe2000fffe1ff */
[----:B------:R-:W-:Y:S01]  /*2180*/  IMAD R24, R12, R13, R24 ;  /* 0x0000000d0c187224 */ /* 0x000fe200078e0218 */
[----:B-1----:R-:W-:-:S12]  /*2190*/  UIADD3 UR6, UPT, UPT, UR6, 0x3, URZ ;  /* 0x0000000306067890 */ /* 0x002fd8000fffe0ff */
.L_x_62:
[----:B------:R-:W-:Y:S01]  /*21a0*/  UIADD3 UR11, UPT, UPT, UR6, -0x3, URZ ;  /* 0xfffffffd060b7890 */ /* 0x000fe2000fffe0ff */
[----:B------:R-:W-:Y:S05]  /*21b0*/  BSSY.RECONVERGENT B1, `(.L_x_37) ;  /* 0x000003e000017945 */ /* 0x000fea0003800200 */
[----:B------:R-:W-:Y:S01]  /*21c0*/  LOP3.LUT P0, RZ, R6, UR11, R5, 0xfe, !PT ;  /* 0x0000000b06ff7c12 */ /* 0x000fe2000f80fe05 */
[----:B------:R-:W-:-:S12]  /*21d0*/  UIADD3 UR11, UPT, UPT, UR6, -0x2, URZ ;  /* 0xfffffffe060b7890 */ /* 0x000fd8000fffe0ff */
[----:B01----:R-:W-:Y:S05]  /*21e0*/  @!P0 BRA `(.L_x_38) ;  /* 0x0000000000dc8947 */ /* 0x003fea0003800000 */
[----:B0-----:R-:W-:-:S05]  /*21f0*/  IMAD.WIDE R10, R4, 0x10, R8 ;  /* 0x00000010040a7825 */ /* 0x001fca00078e0208 */
[----:B------:R-:W2:Y:S01]  /*2200*/  LDG.E.64 R18, desc[UR8][R10.64] ;  /* 0x000000080a127981 */ /* 0x000ea2000c1e1b00 */
[----:B------:R-:W0:Y:S01]  /*2210*/  MUFU.RCP64H R13, RZ ;  /* 0x000000ff000d7308 */ /* 0x000e220000001800 */
[----:B------:R-:W-:Y:S01]  /*2220*/  HFMA2 R12, -RZ, RZ, 0, 5.9604644775390625e-08 ;  /* 0x00000001ff0c7431 */ /* 0x000fe200000001ff */
[----:B------:R-:W-:Y:S05]  /*2230*/  BSSY.RECONVERGENT B2, `(.L_x_39) ;  /* 0x0000016000027945 */ /* 0x000fea0003800200 */
[----:B0-----:R-:W-:-:S08]  /*2240*/  DFMA R14, -RZ, R12, 1 ;  /* 0x3ff00000ff0e742b */ /* 0x001fd0000000010c */
[----:B------:R-:W-:-:S08]  /*2250*/  DFMA R14, R14, R14, R14 ;  /* 0x0000000e0e0e722b */ /* 0x000fd0000000000e */
[----:B------:R-:W-:-:S08]  /*2260*/  DFMA R14, R12, R14, R12 ;  /* 0x0000000e0c0e722b */ /* 0x000fd0000000000c */
[----:B------:R-:W-:-:S08]  /*2270*/  DFMA R12, -RZ, R14, 1 ;  /* 0x3ff00000ff0c742b */ /* 0x000fd0000000010e */
[----:B------:R-:W-:-:S08]  /*2280*/  DFMA R12, R14, R12, R14 ;  /* 0x0000000c0e0c722b */ /* 0x000fd0000000000e */
[----:B--2---:R-:W-:Y:S01]  /*2290*/  DMUL R14, R18, R12 ;  /* 0x0000000c120e7228 */ /* 0x004fe20000000000 */
[----:B------:R-:W-:-:S07]  /*22a0*/  FSETP.GEU.AND P1, PT, |R19|, 6.5827683646048100446e-37, PT ;  /* 0x036000001300780b */ /* 0x000fce0003f2e200 */
[----:B------:R-:W-:-:S08]  /*22b0*/  DFMA R16, -RZ, R14, R18 ;  /* 0x0000000eff10722b */ /* 0x000fd00000000112 */
[----:B------:R-:W-:-:S10]  /*22c0*/  DFMA R12, R12, R16, R14 ;  /* 0x000000100c0c722b */ /* 0x000fd4000000000e */
[----:B------:R-:W-:-:S05]  /*22d0*/  FFMA R7, RZ, RZ, R13 ;  /* 0x000000ffff077223 */ /* 0x000fca000000000d */
[----:B------:R-:W-:-:S13]  /*22e0*/  FSETP.GT.AND P0, PT, |R7|, 1.469367938527859385e-39, PT ;  /* 0x001000000700780b */ /* 0x000fda0003f04200 */
[----:B------:R-:W-:Y:S05]  /*22f0*/  @P0 BRA P1, `(.L_x_40) ;  /* 0x0000000000240947 */ /* 0x000fea0000800000 */
[----:B------:R-:W-:Y:S01]  /*2300*/  IMAD.MOV.U32 R13, RZ, RZ, R18 ;  /* 0x000000ffff0d7224 */ /* 0x000fe200078e0012 */
[----:B------:R-:W-:Y:S01]  /*2310*/  MOV R7, 0x2360 ;  /* 0x0000236000077802 */ /* 0x000fe20000000f00 */
[----:B------:R-:W-:Y:S02]  /*2320*/  IMAD.MOV.U32 R12, RZ, RZ, R19 ;  /* 0x000000ffff0c7224 */ /* 0x000fe400078e0013 */
[----:B------:R-:W-:Y:S02]  /*2330*/  IMAD.MOV.U32 R14, RZ, RZ, RZ ;  /* 0x000000ffff0e7224 */ /* 0x000fe400078e00ff */
[----:B------:R-:W-:-:S07]  /*2340*/  IMAD.MOV.U32 R17, RZ, RZ, RZ ;  /* 0x000000ffff117224 */ /* 0x000fce00078e00ff */
[----:B------:R-:W-:Y:S05]  /*2350*/  CALL.REL.NOINC `($__internal_1_$__cuda_sm20_div_rn_f64_full) ;  /* 0x0000004000687944 */ /* 0x000fea0003c00000 */
[----:B------:R-:W-:-:S04]  /*2360*/  LOP3.LUT R13, R13, R12, RZ, 0x3c, !PT ;  /* 0x0000000c0d0d7212 */ /* 0x000fc800078e3cff */
[----:B------:R-:W-:-:S04]  /*2370*/  LOP3.LUT R12, R13, R12, RZ, 0x3c, !PT ;  /* 0x0000000c0d0c7212 */ /* 0x000fc800078e3cff */
[----:B------:R-:W-:-:S07]  /*2380*/  LOP3.LUT R13, R13, R12, RZ, 0x3c, !PT ;  /* 0x0000000c0d0d7212 */ /* 0x000fce00078e3cff */
.L_x_40:
[----:B------:R-:W-:Y:S05]  /*2390*/  BSYNC.RECONVERGENT B2 ;  /* 0x0000000000027941 */ /* 0x000fea0003800200 */
.L_x_39:
[----:B------:R-:W2:Y:S01]  /*23a0*/  LDG.E.64 R18, desc[UR8][R10.64+0x8] ;  /* 0x000008080a127981 */ /* 0x000ea2000c1e1b00 */
[----:B------:R-:W0:Y:S01]  /*23b0*/  MUFU.RCP64H R15, RZ ;  /* 0x000000ff000f7308 */ /* 0x000e220000001800 */
[----:B------:R-:W-:Y:S01]  /*23c0*/  IMAD.MOV.U32 R14, RZ, RZ, 0x1 ;  /* 0x00000001ff0e7424 */ /* 0x000fe200078e00ff */
[----:B------:R-:W-:Y:S01]  /*23d0*/  BSSY.RECONVERGENT B2, `(.L_x_41) ;  /* 0x0000016000027945 */ /* 0x000fe20003800200 */
[----:B------:R1:W-:Y:S04]  /*23e0*/  STG.E.64 desc[UR8][R10.64], R12 ;  /* 0x0000000c0a007986 */ /* 0x0003e8000c101b08 */
        /* <DEDUP_REMOVED lines=11> */
[----:B-1----:R-:W-:Y:S05]  /*24a0*/  @P0 BRA P1, `(.L_x_42) ;  /* 0x0000000000200947 */ /* 0x002fea0000800000 */
[----:B------:R-:W-:Y:S01]  /*24b0*/  IMAD.MOV.U32 R13, RZ, RZ, R18 ;  /* 0x000000ffff0d7224 */ /* 0x000fe200078e0012 */
[----:B------:R-:W-:Y:S01]  /*24c0*/  MOV R7, 0x2510 ;  /* 0x0000251000077802 */ /* 0x000fe20000000f00 */
[----:B------:R-:W-:Y:S02]  /*24d0*/  IMAD.MOV.U32 R12, RZ, RZ, R19 ;  /* 0x000000ffff0c7224 */ /* 0x000fe400078e0013 */
[----:B------:R-:W-:Y:S02]  /*24e0*/  IMAD.MOV.U32 R14, RZ, RZ, RZ ;  /* 0x000000ffff0e7224 */ /* 0x000fe400078e00ff */
[----:B------:R-:W-:-:S07]  /*24f0*/  IMAD.MOV.U32 R17, RZ, RZ, RZ ;  /* 0x000000ffff117224 */ /* 0x000fce00078e00ff */
[----:B------:R-:W-:Y:S05]  /*2500*/  CALL.REL.NOINC `($__internal_1_$__cuda_sm20_div_rn_f64_full) ;  /* 0x0000003c00fc7944 */ /* 0x000fea0003c00000 */
[----:B------:R-:W-:Y:S02]  /*2510*/  IMAD.MOV.U32 R14, RZ, RZ, R13 ;  /* 0x000000ffff0e7224 */ /* 0x000fe400078e000d */
[----:B------:R-:W-:-:S07]  /*2520*/  IMAD.MOV.U32 R15, RZ, RZ, R12 ;  /* 0x000000ffff0f7224 */ /* 0x000fce00078e000c */
.L_x_42:
[----:B------:R-:W-:Y:S05]  /*2530*/  BSYNC.RECONVERGENT B2 ;  /* 0x0000000000027941 */ /* 0x000fea0003800200 */
.L_x_41:
[----:B------:R1:W-:Y:S01]  /*2540*/  STG.E.64 desc[UR8][R10.64+0x8], R14 ;  /* 0x0000080e0a007986 */ /* 0x0003e2000c101b08 */
[----:B------:R-:W-:Y:S05]  /*2550*/  BRA `(.L_x_43) ;  /* 0x00000000000c7947 */ /* 0x000fea0003800000 */
.L_x_38:
[----:B0-----:R-:W-:-:S05]  /*2560*/  IMAD.WIDE R10, R4, 0x10, R8 ;  /* 0x00000010040a7825 */ /* 0x001fca00078e0208 */
[----:B------:R0:W-:Y:S04]  /*2570*/  STG.E.64 desc[UR8][R10.64], RZ ;  /* 0x000000ff0a007986 */ /* 0x0001e8000c101b08 */
[----:B------:R0:W-:Y:S02]  /*2580*/  STG.E.64 desc[UR8][R10.64+0x8], RZ ;  /* 0x000008ff0a007986 */ /* 0x0001e4000c101b08 */
.L_x_43:
[----:B------:R-:W-:Y:S05]  /*2590*/  BSYNC.RECONVERGENT B1 ;  /* 0x0000000000017941 */ /* 0x000fea0003800200 */
.L_x_37:
[----:B------:R-:W-:Y:S01]  /*25a0*/  LOP3.LUT P0, RZ, R6, UR11, R5, 0xfe, !PT ;  /* 0x0000000b06ff7c12 */ /* 0x000fe2000f80fe05 */
[----:B------:R-:W-:-:S12]  /*25b0*/  BSSY.RECONVERGENT B1, `(.L_x_44) ;  /* 0x000003c000017945 */ /* 0x000fd80003800200 */
[----:B01----:R-:W0:Y:S02]  /*25c0*/  @!P0 LDC.64 R10, c[0x0][0x380] ;  /* 0x0000e000ff0a8b82 */ /* 0x003e240000000a00 */
[----:B0-----:R-:W-:-:S05]  /*25d0*/  @!P0 IMAD.WIDE R10, R24, 0x10, R10 ;  /* 0x00000010180a8825 */ /* 0x001fca00078e020a */
[----:B------:R0:W-:Y:S04]  /*25e0*/  @!P0 STG.E.64 desc[UR8][R10.64], RZ ;  /* 0x000000ff0a008986 */ /* 0x0001e8000c101b08 */
[----:B------:R0:W-:Y:S01]  /*25f0*/  @!P0 STG.E.64 desc[UR8][R10.64+0x8], RZ ;  /* 0x000008ff0a008986 */ /* 0x0001e2000c101b08 */
[----:B------:R-:W-:Y:S05]  /*2600*/  @!P0 BRA `(.L_x_45) ;  /* 0x0000000000d88947 */ /* 0x000fea0003800000 */
[----:B0-----:R-:W-:-:S05]  /*2610*/  IMAD.WIDE R10, R24, 0x10, R8 ;  /* 0x00000010180a7825 */ /* 0x001fca00078e0208 */
[----:B------:R-:W2:Y:S01]  /*2620*/  LDG.E.64 R16, desc[UR8][R10.64] ;  /* 0x000000080a107981 */ /* 0x000ea2000c1e1b00 */
[----:B------:R-:W0:Y:S01]  /*2630*/  MUFU.RCP64H R13, RZ ;  /* 0x000000ff000d7308 */ /* 0x000e220000001800 */
[----:B------:R-:W-:Y:S01]  /*2640*/  MOV R12, 0x1 ;  /* 0x00000001000c7802 */ /* 0x000fe20000000f00 */
        /* <DEDUP_REMOVED lines=22> */
.L_x_47:
[----:B------:R-:W-:Y:S05]  /*27b0*/  BSYNC.RECONVERGENT B2 ;  /* 0x0000000000027941 */ /* 0x000fea0003800200 */
.L_x_46:
        /* <DEDUP_REMOVED lines=25> */
.L_x_49:
[----:B------:R-:W-:Y:S05]  /*2950*/  BSYNC.RECONVERGENT B2 ;  /* 0x0000000000027941 */ /* 0x000fea0003800200 */
.L_x_48:
[----:B------:R1:W-:Y:S02]  /*2960*/  STG.E.64 desc[UR8][R10.64+0x8], R14 ;  /* 0x0000080e0a007986 */ /* 0x0003e4000c101b08 */
.L_x_45:
[----:B------:R-:W-:Y:S05]  /*2970*/  BSYNC.RECONVERGENT B1 ;  /* 0x0000000000017941 */ /* 0x000fea0003800200 */
.L_x_44:
[----:B------:R-:W-:Y:S01]  /*2980*/  UIADD3 UR11, UPT, UPT, UR6, -0x1, URZ ;  /* 0xffffffff060b7890 */ /* 0x000fe2000fffe0ff */
[----:B------:R-:W-:Y:S05]  /*2990*/  BSSY.RECONVERGENT B1, `(.L_x_50) ;  /* 0x000003d000017945 */ /* 0x000fea0003800200 */
[----:B------:R-:W-:-:S13]  /*29a0*/  LOP3.LUT P0, RZ, R6, UR11, R5, 0xfe, !PT ;  /* 0x0000000b06ff7c12 */ /* 0x000fda000f80fe05 */
        /* <DEDUP_REMOVED lines=31> */
.L_x_53:
[----:B------:R-:W-:Y:S05]  /*2ba0*/  BSYNC.RECONVERGENT B2 ;  /* 0x0000000000027941 */ /* 0x000fea0003800200 */
.L_x_52:
        /* <DEDUP_REMOVED lines=25> */
.L_x_55:
[----:B------:R-:W-:Y:S05]  /*2d40*/  BSYNC.RECONVERGENT B2 ;  /* 0x0000000000027941 */ /* 0x000fea0003800200 */
.L_x_54:
[----:B------:R1:W-:Y:S02]  /*2d50*/  STG.E.64 desc[UR8][R10.64+0x8], R14 ;  /* 0x0000080e0a007986 */ /* 0x0003e4000c101b08 */
.L_x_51:
[----:B------:R-:W-:Y:S05]  /*2d60*/  BSYNC.RECONVERGENT B1 ;  /* 0x0000000000017941 */ /* 0x000fea0003800200 */
.L_x_50:
[----:B------:R-:W-:Y:S01]  /*2d70*/  LOP3.LUT P0, RZ, R6, UR6, R5, 0xfe, !PT ;  /* 0x0000000606ff7c12 */ /* 0x000fe2000f80fe05 */
[----:B------:R-:W-:Y:S01]  /*2d80*/  BSSY.RECONVERGENT B1, `(.L_x_56) ;  /* 0x000003d000017945 */ /* 0x000fe20003800200 */
[----:B------:R-:W-:-:S11]  /*2d90*/  IADD3 R4, PT, PT, R2, R4, R2 ;  /* 0x0000000402047210 */ /* 0x000fd60007ffe002 */
        /* <DEDUP_REMOVED lines=31> */
.L_x_59:
[----:B------:R-:W-:Y:S05]  /*2f90*/  BSYNC.RECONVERGENT B2 ;  /* 0x0000000000027941 */ /* 0x000fea0003800200 */
.L_x_58:
        /* <DEDUP_REMOVED lines=25> */
.L_x_61:
[----:B------:R-:W-:Y:S05]  /*3130*/  BSYNC.RECONVERGENT B2 ;  /* 0x0000000000027941 */ /* 0x000fea0003800200 */
.L_x_60:
[----:B------:R1:W-:Y:S02]  /*3140*/  STG.E.64 desc[UR8][R10.64+0x8], R14 ;  /* 0x0000080e0a007986 */ /* 0x0003e4000c101b08 */
.L_x_57:
[----:B------:R-:W-:Y:S05]  /*3150*/  BSYNC.RECONVERGENT B1 ;  /* 0x0000000000017941 */ /* 0x000fea0003800200 */
.L_x_56:
[----:B------:R-:W-:Y:S01]  /*3160*/  UIADD3 UR7, UPT, UPT, UR7, 0x4, URZ ;  /* 0x0000000407077890 */ /* 0x000fe2000fffe0ff */
[C---:B------:R-:W-:Y:S01]  /*3170*/  IADD3 R4, PT, PT, R2.reuse, R4, R2 ;  /* 0x0000000402047210 */ /* 0x040fe20007ffe002 */
[C---:B------:R-:W-:Y:S01]  /*3180*/  IMAD R0, R2.reuse, 0x4, R0 ;  /* 0x0000000402007824 */ /* 0x040fe200078e0200 */
[C---:B------:R-:W-:Y:S01]  /*3190*/  LEA R3, R2.reuse, R3, 0x2 ;  /* 0x0000000302037211 */ /* 0x040fe200078e10ff */
[----:B------:R-:W-:Y:S01]  /*31a0*/  UISETP.NE.AND UP0, UPT, UR7, URZ, UPT ;  /* 0x000000ff0700728c */ /* 0x000fe2000bf05270 */
[----:B------:R-:W-:Y:S01]  /*31b0*/  IMAD R24, R2, 0x4, R24 ;  /* 0x0000000402187824 */ /* 0x000fe200078e0218 */
[----:B------:R-:W-:-:S07]  /*31c0*/  UIADD3 UR6, UPT, UPT, UR6, 0x4, URZ ;  /* 0x0000000406067890 */ /* 0x000fce000fffe0ff */
[----:B------:R-:W-:Y:S05]  /*31d0*/  BRA.U UP0, `(.L_x_62) ;  /* 0xffffffed00f07547 */ /* 0x000fea000b83ffff */
.L_x_36:
[----:B------:R-:W-:-:S13]  /*31e0*/  ISETP.NE.AND P0, PT, RZ, UR10, PT ;  /* 0x0000000aff007c0c */ /* 0x000fda000bf05270 */
[----:B------:R-:W-:Y:S05]  /*31f0*/  @!P0 EXIT ;  /* 0x000000000000894d */ /* 0x000fea0003800000 */
[----:B------:R-:W-:-:S09]  /*3200*/  UISETP.NE.AND UP0, UPT, UR10, 0x1, UPT ;  /* 0x000000010a00788c */ /* 0x000fd2000bf05270 */
[----:B------:R-:W-:Y:S05]  /*3210*/  BRA.U !UP0, `(.L_x_63) ;  /* 0x0000000908107547 */ /* 0x000fea000b800000 */
[----:B------:R-:W2:Y:S01]  /*3220*/  LDCU UR5, c[0x0][0x3a0] ;  /* 0x00007400ff0577ac */ /* 0x000ea20008000800 */
[----:B------:R-:W-:Y:S01]  /*3230*/  BSSY.RECONVERGENT B1, `(.L_x_64) ;  /* 0x000003f000017945 */ /* 0x000fe20003800200 */
[----:B--2---:R-:W-:-:S06]  /*3240*/  UIADD3 UR5, UPT, UPT, UR4, UR5, URZ ;  /* 0x0000000504057290 */ /* 0x004fcc000fffe0ff */
[----:B------:R-:W-:-:S13]  /*3250*/  LOP3.LUT P0, RZ, R6, UR5, R5, 0xfe, !PT ;  /* 0x0000000506ff7c12 */ /* 0x000fda000f80fe05 */
[----:B------:R-:W2:Y:S02]  /*3260*/  @!P0 LDC.64 R8, c[0x0][0x380] ;  /* 0x0000e000ff088b82 */ /* 0x000ea40000000a00 */
[----:B--2---:R-:W-:-:S05]  /*3270*/  @!P0 IMAD.WIDE R8, R4, 0x10, R8 ;  /* 0x0000001004088825 */ /* 0x004fca00078e0208 */
[----:B------:R2:W-:Y:S04]  /*3280*/  @!P0 STG.E.64 desc[UR8][R8.64], RZ ;  /* 0x000000ff08008986 */ /* 0x0005e8000c101b08 */
[----:B------:R2:W-:Y:S01]  /*3290*/  @!P0 STG.E.64 desc[UR8][R8.64+0x8], RZ ;  /* 0x000008ff08008986 */ /* 0x0005e2000c101b08 */
[----:B------:R-:W-:Y:S05]  /*32a0*/  @!P0 BRA `(.L_x_65) ;  /* 0x0000000000dc8947 */ /* 0x000fea0003800000 */
[----:B--2---:R-:W2:Y:S02]  /*32b0*/  LDC.64 R8, c[0x0][0x380] ;  /* 0x0000e000ff087b82 */ /* 0x004ea40000000a00 */
[----:B--2---:R-:W-:-:S05]  /*32c0*/  IMAD.WIDE R8, R4, 0x10, R8 ;  /* 0x0000001004087825 */ /* 0x004fca00078e0208 */
[----:B-1----:R-:W2:Y:S01]  /*32d0*/  LDG.E.64 R14, desc[UR8][R8.64] ;  /* 0x00000008080e7981 */ /* 0x002ea2000c1e1b00 */
[----:B0-----:R-:W0:Y:S01]  /*32e0*/  MUFU.RCP64H R11, RZ ;  /* 0x000000ff000b7308 */ /* 0x001e220000001800 */
[----:B------:R-:W-:Y:S01]  /*32f0*/  IMAD.MOV.U32 R10, RZ, RZ, 0x1 ;  /* 0x00000001ff0a7424 */ /* 0x000fe200078e00ff */
        /* <DEDUP_REMOVED lines=22> */
.L_x_67:
[----:B------:R-:W-:Y:S05]  /*3460*/  BSYNC.RECONVERGENT B2 ;  /* 0x0000000000027941 */ /* 0x000fea0003800200 */
.L_x_66:
        /* <DEDUP_REMOVED lines=18> */
[----:B------:R-:W-:Y:S01]  /*3590*/  MOV R17, RZ ;  /* 0x000000ff00117202 */ /* 0x000fe20000000f00 */
[----:B------:R-:W-:Y:S01]  /*35a0*/  IMAD.MOV.U32 R13, RZ, RZ, R16 ;  /* 0x000000ffff0d7224 */ /* 0x000fe200078e0010 */
[----:B------:R-:W-:Y:S01]  /*35b0*/  MOV R7, 0x35e0 ;  /* 0x000035e000077802 */ /* 0x000fe20000000f00 */
[----:B------:R-:W-:-:S07]  /*35c0*/  IMAD.MOV.U32 R14, RZ, RZ, RZ ;  /* 0x000000ffff0e7224 */ /* 0x000fce00078e00ff */
[----:B------:R-:W-:Y:S05]  /*35d0*/  CALL.REL.NOINC `($__internal_1_$__cuda_sm20_div_rn_f64_full) ;  /* 0x0000002c00c87944 */ /* 0x000fea0003c00000 */
[----:B------:R-:W-:Y:S02]  /*35e0*/  IMAD.MOV.U32 R10, RZ, RZ, R13 ;  /* 0x000000ffff0a7224 */ /* 0x000fe400078e000d */
[----:B------:R-:W-:-:S07]  /*35f0*/  IMAD.MOV.U32 R11, RZ, RZ, R12 ;  /* 0x000000ffff0b7224 */ /* 0x000fce00078e000c */
.L_x_69:
[----:B------:R-:W-:Y:S05]  /*3600*/  BSYNC.RECONVERGENT B2 ;  /* 0x0000000000027941 */ /* 0x000fea0003800200 */
.L_x_68:
[----:B------:R3:W-:Y:S02]  /*3610*/  STG.E.64 desc[UR8][R8.64+0x8], R10 ;  /* 0x0000080a08007986 */ /* 0x0007e4000c101b08 */
.L_x_65:
[----:B------:R-:W-:Y:S05]  /*3620*/  BSYNC.RECONVERGENT B1 ;  /* 0x0000000000017941 */ /* 0x000fea0003800200 */
.L_x_64:
[----:B------:R-:W-:Y:S01]  /*3630*/  UIADD3 UR5, UPT, UPT, UR5, 0x1, URZ ;  /* 0x0000000105057890 */ /* 0x000fe2000fffe0ff */
[----:B------:R-:W-:Y:S01]  /*3640*/  IMAD.IADD R4, R4, 0x1, R2 ;  /* 0x0000000104047824 */ /* 0x000fe200078e0202 */
[----:B------:R-:W-:Y:S04]  /*3650*/  BSSY.RECONVERGENT B1, `(.L_x_70) ;  /* 0x000003e000017945 */ /* 0x000fe80003800200 */
[----:B------:R-:W-:-:S13]  /*3660*/  LOP3.LUT P0, RZ, R6, UR5, R5, 0xfe, !PT ;  /* 0x0000000506ff7c12 */ /* 0x000fda000f80fe05 */
[----:B--23--:R-:W2:Y:S02]  /*3670*/  @!P0 LDC.64 R8, c[0x0][0x380] ;  /* 0x0000e000ff088b82 */ /* 0x00cea40000000a00 */
        /* <DEDUP_REMOVED lines=31> */
.L_x_73:
[----:B------:R-:W-:Y:S05]  /*3870*/  BSYNC.RECONVERGENT B2 ;  /* 0x0000000000027941 */ /* 0x000fea0003800200 */
.L_x_72:
        /* <DEDUP_REMOVED lines=25> */
.L_x_75:
[----:B------:R-:W-:Y:S05]  /*3a10*/  BSYNC.RECONVERGENT B2 ;  /* 0x0000000000027941 */ /* 0x000fea0003800200 */
.L_x_74:
[----:B------:R3:W-:Y:S02]  /*3a20*/  STG.E.64 desc[UR8][R8.64+0x8], R10 ;  /* 0x0000080a08007986 */ /* 0x0007e4000c101b08 */
.L_x_71:
[----:B------:R-:W-:Y:S05]  /*3a30*/  BSYNC.RECONVERGENT B1 ;  /* 0x0000000000017941 */ /* 0x000fea0003800200 */
.L_x_70:
[----:B------:R-:W-:Y:S01]  /*3a40*/  IMAD.IADD R4, R2, 0x1, R4 ;  /* 0x0000000102047824 */ /* 0x000fe200078e0204 */
[----:B------:R-:W-:-:S12]  /*3a50*/  UIADD3 UR4, UPT, UPT, UR4, 0x2, URZ ;  /* 0x0000000204047890 */ /* 0x000fd8000fffe0ff */
.L_x_63:
[----:B------:R-:W4:Y:S02]  /*3a60*/  LDC R0, c[0x0][0x394] ;  /* 0x0000e500ff007b82 */ /* 0x000f240000000800 */
[----:B----4-:R-:W-:-:S04]  /*3a70*/  LOP3.LUT R0, R0, 0x1, RZ, 0xc0, !PT ;  /* 0x0000000100007812 */ /* 0x010fc800078ec0ff */
[----:B------:R-:W-:-:S13]  /*3a80*/  ISETP.NE.U32.AND P0, PT, R0, 0x1, PT ;  /* 0x000000010000780c */ /* 0x000fda0003f05070 */
[----:B------:R-:W-:Y:S05]  /*3a90*/  @P0 EXIT ;  /* 0x000000000000094d */ /* 0x000fea0003800000 */
[----:B------:R-:W4:Y:S02]  /*3aa0*/  LDCU UR5, c[0x0][0x3a0] ;  /* 0x00007400ff0577ac */ /* 0x000f240008000800 */
[----:B----4-:R-:W-:-:S06]  /*3ab0*/  UIADD3 UR5, UPT, UPT, UR4, UR5, URZ ;  /* 0x0000000504057290 */ /* 0x010fcc000fffe0ff */
[----:B------:R-:W-:-:S13]  /*3ac0*/  LOP3.LUT P0, RZ, R6, UR5, R5, 0xfe, !PT ;  /* 0x0000000506ff7c12 */ /* 0x000fda000f80fe05 */
[----:B------:R-:W4:Y:S02]  /*3ad0*/  @!P0 LDC.64 R2, c[0x0][0x380] ;  /* 0x0000e000ff028b82 */ /* 0x000f240000000a00 */
[----:B----4-:R-:W-:-:S05]  /*3ae0*/  @!P0 IMAD.WIDE R2, R4, 0x10, R2 ;  /* 0x0000001004028825 */ /* 0x010fca00078e0202 */
[----:B------:R4:W-:Y:S04]  /*3af0*/  @!P0 STG.E.64 desc[UR8][R2.64], RZ ;  /* 0x000000ff02008986 */ /* 0x0009e8000c101b08 */
[----:B------:R4:W-:Y:S01]  /*3b00*/  @!P0 STG.E.64 desc[UR8][R2.64+0x8], RZ ;  /* 0x000008ff02008986 */ /* 0x0009e2000c101b08 */
[----:B------:R-:W-:Y:S05]  /*3b10*/  @!P0 EXIT ;  /* 0x000000000000894d */ /* 0x000fea0003800000 */
[----:B----4-:R-:W4:Y:S02]  /*3b20*/  LDC.64 R2, c[0x0][0x380] ;  /* 0x0000e000ff027b82 */ /* 0x010f240000000a00 */
[----:B----4-:R-:W-:-:S05]  /*3b30*/  IMAD.WIDE R4, R4, 0x10, R2 ;  /* 0x0000001004047825 */ /* 0x010fca00078e0202 */
[----:B------:R-:W4:Y:S01]  /*3b40*/  LDG.E.64 R6, desc[UR8][R4.64] ;  /* 0x0000000804067981 */ /* 0x000f22000c1e1b00 */
[----:B------:R-:W2:Y:S01]  /*3b50*/  MUFU.RCP64H R3, RZ ;  /* 0x000000ff00037308 */ /* 0x000ea20000001800 */
[----:B------:R-:W-:Y:S01]  /*3b60*/  IMAD.MOV.U32 R2, RZ, RZ, 0x1 ;  /* 0x00000001ff027424 */ /* 0x000fe200078e00ff */
[----:B------:R-:W-:Y:S05]  /*3b70*/  BSSY.RECONVERGENT B1, `(.L_x_76) ;  /* 0x0000016000017945 */ /* 0x000fea0003800200 */
[----:B--23--:R-:W-:-:S08]  /*3b80*/  DFMA R8, -RZ, R2, 1 ;  /* 0x3ff00000ff08742b */ /* 0x00cfd00000000102 */
[----:B------:R-:W-:-:S08]  /*3b90*/  DFMA R8, R8, R8, R8 ;  /* 0x000000080808722b */ /* 0x000fd00000000008 */
[----:B------:R-:W-:-:S08]  /*3ba0*/  DFMA R8, R2, R8, R2 ;  /* 0x000000080208722b */ /* 0x000fd00000000002 */
[----:B------:R-:W-:-:S08]  /*3bb0*/  DFMA R2, -RZ, R8, 1 ;  /* 0x3ff00000ff02742b */ /* 0x000fd00000000108 */
[----:B------:R-:W-:-:S08]  /*3bc0*/  DFMA R8, R8, R2, R8 ;  /* 0x000000020808722b */ /* 0x000fd00000000008 */
[----:B----4-:R-:W-:Y:S01]  /*3bd0*/  DMUL R12, R8, R6 ;  /* 0x00000006080c7228 */ /* 0x010fe20000000000 */
        /* <DEDUP_REMOVED lines=9> */
[----:B-1----:R-:W-:Y:S02]  /*3c70*/  IMAD.MOV.U32 R14, RZ, RZ, RZ ;  /* 0x000000ffff0e7224 */ /* 0x002fe400078e00ff */
[----:B------:R-:W-:-:S07]  /*3c80*/  IMAD.MOV.U32 R17, RZ, RZ, RZ ;  /* 0x000000ffff117224 */ /* 0x000fce00078e00ff */
[----:B0-----:R-:W-:Y:S05]  /*3c90*/  CALL.REL.NOINC `($__internal_1_$__cuda_sm20_div_rn_f64_full) ;  /* 0x0000002800187944 */ /* 0x001fea0003c00000 */
[----:B------:R-:W-:-:S04]  /*3ca0*/  LOP3.LUT R13, R13, R12, RZ, 0x3c, !PT ;  /* 0x0000000c0d0d7212 */ /* 0x000fc800078e3cff */
[----:B------:R-:W-:-:S04]  /*3cb0*/  LOP3.LUT R12, R13, R12, RZ, 0x3c, !PT ;  /* 0x0000000c0d0c7212 */ /* 0x000fc800078e3cff */
[----:B------:R-:W-:-:S07]  /*3cc0*/  LOP3.LUT R13, R13, R12, RZ, 0x3c, !PT ;  /* 0x0000000c0d0d7212 */ /* 0x000fce00078e3cff */
.L_x_77:
[----:B------:R-:W-:Y:S05]  /*3cd0*/  BSYNC.RECONVERGENT B1 ;  /* 0x0000000000017941 */ /* 0x000fea0003800200 */
.L_x_76:
[----:B------:R-:W2:Y:S01]  /*3ce0*/  LDG.E.64 R8, desc[UR8][R4.64+0x8] ;  /* 0x0000080804087981 */ /* 0x000ea2000c1e1b00 */
[----:B------:R-:W3:Y:S01]  /*3cf0*/  MUFU.RCP64H R3, RZ ;  /* 0x000000ff00037308 */ /* 0x000ee20000001800 */
[----:B------:R-:W-:Y:S01]  /*3d00*/  IMAD.MOV.U32 R2, RZ, RZ, 0x1 ;  /* 0x00000001ff027424 */ /* 0x000fe200078e00ff */
[----:B------:R-:W-:Y:S01]  /*3d10*/  BSSY.RECONVERGENT B1, `(.L_x_78) ;  /* 0x0000016000017945 */ /* 0x000fe20003800200 */
[----:B------:R4:W-:Y:S04]  /*3d20*/  STG.E.64 desc[UR8][R4.64], R12 ;  /* 0x0000000c04007986 */ /* 0x0009e8000c101b08 */
[----:B---3--:R-:W-:-:S08]  /*3d30*/  DFMA R6, -RZ, R2, 1 ;  /* 0x3ff00000ff06742b */ /* 0x008fd00000000102 */
[----:B------:R-:W-:-:S08]  /*3d40*/  DFMA R6, R6, R6, R6 ;  /* 0x000000060606722b */ /* 0x000fd00000000006 */
[----:B------:R-:W-:-:S08]  /*3d50*/  DFMA R6, R2, R6, R2 ;  /* 0x000000060206722b */ /* 0x000fd00000000002 */
[----:B------:R-:W-:-:S08]  /*3d60*/  DFMA R2, -RZ, R6, 1 ;  /* 0x3ff00000ff02742b */ /* 0x000fd00000000106 */
[----:B01----:R-:W-:-:S08]  /*3d70*/  DFMA R10, R6, R2, R6 ;  /* 0x00000002060a722b */ /* 0x003fd00000000006 */
[----:B--2---:R-:W-:Y:S01]  /*3d80*/  DMUL R2, R10, R8 ;  /* 0x000000080a027228 */ /* 0x004fe20000000000 */
[----:B------:R-:W-:-:S07]  /*3d90*/  FSETP.GEU.AND P1, PT, |R9|, 6.5827683646048100446e-37, PT ;  /* 0x036000000900780b */ /* 0x000fce0003f2e200 */
[----:B------:R-:W-:-:S08]  /*3da0*/  DFMA R6, -RZ, R2, R8 ;  /* 0x00000002ff06722b */ /* 0x000fd00000000108 */
[----:B------:R-:W-:-:S10]  /*3db0*/  DFMA R2, R10, R6, R2 ;  /* 0x000000060a02722b */ /* 0x000fd40000000002 */
[----:B------:R-:W-:-:S05]  /*3dc0*/  FFMA R0, RZ, RZ, R3 ;  /* 0x000000ffff007223 */ /* 0x000fca0000000003 */
[----:B------:R-:W-:-:S13]  /*3dd0*/  FSETP.GT.AND P0, PT, |R0|, 1.469367938527859385e-39, PT ;  /* 0x001000000000780b */ /* 0x000fda0003f04200 */
[----:B----4-:R-:W-:Y:S05]  /*3de0*/  @P0 BRA P1, `(.L_x_79) ;  /* 0x0000000000200947 */ /* 0x010fea0000800000 */
[----:B------:R-:W-:Y:S01]  /*3df0*/  IMAD.MOV.U32 R13, RZ, RZ, R8 ;  /* 0x000000ffff0d7224 */ /* 0x000fe200078e0008 */
[----:B------:R-:W-:Y:S01]  /*3e00*/  MOV R12, R9 ;  /* 0x00000009000c7202 */ /* 0x000fe20000000f00 */
[----:B------:R-:W-:Y:S01]  /*3e10*/  IMAD.MOV.U32 R14, RZ, RZ, RZ ;  /* 0x000000ffff0e7224 */ /* 0x000fe200078e00ff */
[----:B------:R-:W-:Y:S01]  /*3e20*/  MOV R7, 0x3e50 ;  /* 0x00003e5000077802 */ /* 0x000fe20000000f00 */
[----:B------:R-:W-:-:S07]  /*3e30*/  IMAD.MOV.U32 R17, RZ, RZ, RZ ;  /* 0x000000ffff117224 */ /* 0x000fce00078e00ff */
[----:B------:R-:W-:Y:S05]  /*3e40*/  CALL.REL.NOINC `($__internal_1_$__cuda_sm20_div_rn_f64_full) ;  /* 0x0000002400ac7944 */ /* 0x000fea0003c00000 */
[----:B------:R-:W-:Y:S02]  /*3e50*/  IMAD.MOV.U32 R2, RZ, RZ, R13 ;  /* 0x000000ffff027224 */ /* 0x000fe400078e000d */
[----:B------:R-:W-:-:S07]  /*3e60*/  IMAD.MOV.U32 R3, RZ, RZ, R12 ;  /* 0x000000ffff037224 */ /* 0x000fce00078e000c */
.L_x_79:
[----:B------:R-:W-:Y:S05]  /*3e70*/  BSYNC.RECONVERGENT B1 ;  /* 0x0000000000017941 */ /* 0x000fea0003800200 */
.L_x_78:
[----:B------:R-:W-:Y:S01]  /*3e80*/  STG.E.64 desc[UR8][R4.64+0x8], R2 ;  /* 0x0000080204007986 */ /* 0x000fe2000c101b08 */
[----:B------:R-:W-:Y:S05]  /*3e90*/  EXIT ;  /* 0x000000000000794d */ /* 0x000fea0003800000 */
.L_x_4:
[----:B------:R-:W0:Y:S01]  /*3ea0*/  LDCU UR6, c[0x0][0x394] ;  /* 0x00007280ff0677ac */ /* 0x000e220008000800 */
[----:B------:R-:W-:Y:S01]  /*3eb0*/  DMUL R28, R30, 0.5 ;  /* 0x3fe000001e1c7828 */ /* 0x000fe20000000000 */
[----:B------:R-:W-:Y:S01]  /*3ec0*/  UMOV UR4, URZ ;  /* 0x000000ff00047c82 */ /* 0x000fe20008000000 */
[----:B0-----:R-:W-:Y:S02]  /*3ed0*/  UISETP.GE.U32.AND UP0, UPT, UR6, 0x4, UPT ;  /* 0x000000040600788c */ /* 0x001fe4000bf06070 */
[----:B------:R-:W-:-:S07]  /*3ee0*/  ULOP3.LUT UR13, UR6, 0x3, URZ, 0xc0, !UPT ;  /* 0x00000003060d7892 */ /* 0x000fce000f8ec0ff */
[----:B------:R-:W-:Y:S05]  /*3ef0*/  BRA.U !UP0, `(.L_x_80) ;  /* 0x0000001508187547 */ /* 0x000fea000b800000 */
[----:B------:R-:W0:Y:S01]  /*3f00*/  LDCU UR7, c[0x0][0x3a0] ;  /* 0x00007400ff0777ac */ /* 0x000e220008000800 */
[C-C-:B------:R-:W-:Y:S02]  /*3f10*/  IMAD R3, R12.reuse, 0x2, R21.reuse ;  /* 0x000000020c037824 */ /* 0x140fe400078e0215 */
[C---:B------:R-:W-:Y:S01]  /*3f20*/  IMAD R21, R12.reuse, 0x3, R21 ;  /* 0x000000030c157824 */ /* 0x040fe200078e0215 */
[----:B------:R-:W-:Y:S01]  /*3f30*/  IADD3 R12, PT, PT, R12, UR5, R0 ;  /* 0x000000050c0c7c10 */ /* 0x000fe2000fffe000 */
[-CC-:B------:R-:W-:Y:S01]  /*3f40*/  IMAD R0, R3, R13.reuse, R24.reuse ;  /* 0x0000000d03007224 */ /* 0x180fe200078e0218 */
[----:B------:R-:W-:Y:S01]  /*3f50*/  ULOP3.LUT UR4, UR6, 0xfffffffc, URZ, 0xc0, !UPT ;  /* 0xfffffffc06047892 */ /* 0x000fe2000f8ec0ff */
[-CC-:B------:R-:W-:Y:S02]  /*3f60*/  IMAD R3, R21, R13.reuse, R24.reuse ;  /* 0x0000000d15037224 */ /* 0x180fe400078e0218 */
[----:B------:R-:W-:Y:S01]  /*3f70*/  IMAD R24, R12, R13, R24 ;  /* 0x0000000d0c187224 */ /* 0x000fe200078e0218 */
[----:B0-----:R-:W-:-:S02]  /*3f80*/  UIADD3 UR6, UPT, UPT, UR7, 0x3, URZ ;  /* 0x0000000307067890 */ /* 0x001fc4000fffe0ff */
[----:B------:R-:W-:-:S12]  /*3f90*/  UIADD3 UR7, UPT, UPT, -UR4, URZ, URZ ;  /* 0x000000ff04077290 */ /* 0x000fd8000fffe1ff */
.L_x_105:
[----:B------:R-:W-:Y:S01]  /*3fa0*/  UIADD3 UR10, UPT, UPT, UR6, -0x3, URZ ;  /* 0xfffffffd060a7890 */ /* 0x000fe2000fffe0ff */
[----:B------:R-:W-:Y:S01]  /*3fb0*/  BSSY.RECONVERGENT B1, `(.L_x_81) ;  /* 0x000004c000017945 */ /* 0x000fe20003800200 */
[----:B------:R-:W-:Y:S01]  /*3fc0*/  UMOV UR11, 0x4043bd3c ;  /* 0x4043bd3c000b7882 */ /* 0x000fe20000000000 */
[----:B------:R-:W-:-:S03]  /*3fd0*/  UIADD3 UR12, UPT, UPT, UR6, -0x2, URZ ;  /* 0xfffffffe060c7890 */ /* 0x000fc6000fffe0ff */
[----:B------:R-:W-:-:S03]  /*3fe0*/  LOP3.LUT P0, RZ, R6, UR10, R5, 0xfe, !PT ;  /* 0x0000000a06ff7c12 */ /* 0x000fc6000f80fe05 */
[----:B0-----:R-:W0:Y:S01]  /*3ff0*/  I2F.F64.U32 R12, UR10 ;  /* 0x0000000a000c7d12 */ /* 0x001e220008201800 */
[----:B------:R-:W-:-:S09]  /*4000*/  UMOV UR10, 0xc9be45de ;  /* 0xc9be45de000a7882 */ /* 0x000fd20000000000 */
[----:B------:R-:W1:Y:S01]  /*4010*/  @!P0 LDC.64 R16, c[0x0][0x380] ;  /* 0x0000e000ff108b82 */ /* 0x000e620000000a00 */
[----:B0-----:R-:W-:-:S06]  /*4020*/  DSETP.GEU.AND P1, PT, R28, R12, PT ;  /* 0x0000000c1c00722a */ /* 0x001fcc0003f2e000 */
[----:B------:R-:W-:Y:S02]  /*4030*/  FSEL R14, R30, RZ, !P1 ;  /* 0x000000ff1e0e7208 */ /* 0x000fe40004800000 */
[----:B------:R-:W-:-:S06]  /*4040*/  FSEL R15, R31, RZ, !P1 ;  /* 0x000000ff1f0f7208 */ /* 0x000fcc0004800000 */
[----:B------:R-:W-:Y:S01]  /*4050*/  DADD R12, R12, -R14 ;  /* 0x000000000c0c7229 */ /* 0x000fe2000000080e */
[----:B-1----:R-:W-:-:S07]  /*4060*/  @!P0 IMAD.WIDE R14, R4, 0x10, R16 ;  /* 0x00000010040e8825 */ /* 0x002fce00078e0210 */
[----:B------:R-:W-:Y:S01]  /*4070*/  DFMA R12, R12, R12, R26 ;  /* 0x0000000c0c0c722b */ /* 0x000fe2000000001a */
[----:B------:R0:W-:Y:S04]  /*4080*/  @!P0 STG.E.64 desc[UR8][R14.64], RZ ;  /* 0x000000ff0e008986 */ /* 0x0001e8000c101b08 */
[----:B------:R0:W-:Y:S03]  /*4090*/  @!P0 STG.E.64 desc[UR8][R14.64+0x8], RZ ;  /* 0x000008ff0e008986 */ /* 0x0001e6000c101b08 */
[----:B------:R-:W-:-:S08]  /*40a0*/  DADD R12, R22, R12 ;  /* 0x00000000160c7229 */ /* 0x000fd0000000000c */
[----:B------:R-:W-:Y:S01]  /*40b0*/  DMUL R12, R12, -UR10 ;  /* 0x8000000a0c0c7c28 */ /* 0x000fe20008000000 */
[----:B0-----:R-:W-:Y:S10]  /*40c0*/  @!P0 BRA `(.L_x_82) ;  /* 0x0000000000e88947 */ /* 0x001ff40003800000 */
[----:B------:R-:W0:Y:S02]  /*40d0*/  LDC.64 R32, c[0x0][0x380] ;  /* 0x0000e000ff207b82 */ /* 0x000e240000000a00 */
[----:B0-----:R-:W-:-:S05]  /*40e0*/  IMAD.WIDE R32, R4, 0x10, R32 ;  /* 0x0000001004207825 */ /* 0x001fca00078e0220 */
[----:B------:R-:W2:Y:S01]  /*40f0*/  LDG.E.64 R14, desc[UR8][R32.64] ;  /* 0x00000008200e7981 */ /* 0x000ea2000c1e1b00 */
[----:B------:R-:W-:Y:S01]  /*4100*/  DMUL R12, R12, R30 ;  /* 0x0000001e0c0c7228 */ /* 0x000fe20000000000 */
[----:B------:R-:W-:Y:S07]  /*4110*/  BSSY.RECONVERGENT B2, `(.L_x_83) ;  /* 0x000001a000027945 */ /* 0x000fee0003800200 */
[----:B------:R-:W-:-:S08]  /*4120*/  DMUL R12, R12, R10 ;  /* 0x0000000a0c0c7228 */ /* 0x000fd00000000000 */
        /* <DEDUP_REMOVED lines=24> */
.L_x_84:
[----:B------:R-:W-:Y:S05]  /*42b0*/  BSYNC.RECONVERGENT B2 ;  /* 0x0000000000027941 */ /* 0x000fea0003800200 */
.L_x_83:
        /* <DEDUP_REMOVED lines=18> */
[----:B------:R-:W-:Y:S01]  /*43e0*/  MOV R13, R16 ;  /* 0x00000010000d7202 */ /* 0x000fe20000000f00 */
[----:B------:R-:W-:Y:S01]  /*43f0*/  IMAD.MOV.U32 R14, RZ, RZ, R34 ;  /* 0x000000ffff0e7224 */ /* 0x000fe200078e0022 */
[----:B------:R-:W-:Y:S01]  /*4400*/  MOV R7, 0x4430 ;  /* 0x0000443000077802 */ /* 0x000fe20000000f00 */
[----:B------:R-:W-:-:S07]  /*4410*/  IMAD.MOV.U32 R17, RZ, RZ, R35 ;  /* 0x000000ffff117224 */ /* 0x000fce00078e0023 */
[----:B------:R-:W-:Y:S05]  /*4420*/  CALL.REL.NOINC `($__internal_1_$__cuda_sm20_div_rn_f64_full) ;  /* 0x0000002000347944 */ /* 0x000fea0003c00000 */
[----:B------:R-:W-:Y:S02]  /*4430*/  IMAD.MOV.U32 R14, RZ, RZ, R13 ;  /* 0x000000ffff0e7224 */ /* 0x000fe400078e000d */
[----:B------:R-:W-:-:S07]  /*4440*/  IMAD.MOV.U32 R15, RZ, RZ, R12 ;  /* 0x000000ffff0f7224 */ /* 0x000fce00078e000c */
.L_x_86:
[----:B------:R-:W-:Y:S05]  /*4450*/  BSYNC.RECONVERGENT B2 ;  /* 0x0000000000027941 */ /* 0x000fea0003800200 */
.L_x_85:
[----:B------:R0:W-:Y:S02]  /*4460*/  STG.E.64 desc[UR8][R32.64+0x8], R14 ;  /* 0x0000080e20007986 */ /* 0x0001e4000c101b08 */
.L_x_82:
[----:B------:R-:W-:Y:S05]  /*4470*/  BSYNC.RECONVERGENT B1 ;  /* 0x0000000000017941 */ /* 0x000fea0003800200 */
.L_x_81:
[----:B------:R-:W-:Y:S01]  /*4480*/  LOP3.LUT P0, RZ, R6, UR12, R5, 0xfe, !PT ;  /* 0x0000000c06ff7c12 */ /* 0x000fe2000f80fe05 */
[----:B------:R-:W1:Y:S01]  /*4490*/  I2F.F64.U32 R12, UR12 ;  /* 0x0000000c000c7d12 */ /* 0x000e620008201800 */
[----:B------:R-:W-:Y:S01]  /*44a0*/  UMOV UR10, 0xc9be45de ;  /* 0xc9be45de000a7882 */ /* 0x000fe20000000000 */
[----:B------:R-:W-:Y:S01]  /*44b0*/  UMOV UR11, 0x4043bd3c ;  /* 0x4043bd3c000b7882 */ /* 0x000fe20000000000 */
[----:B------:R-:W-:Y:S09]  /*44c0*/  BSSY.RECONVERGENT B1, `(.L_x_87) ;  /* 0x0000047000017945 */ /* 0x000ff20003800200 */
[----:B------:R-:W2:Y:S01]  /*44d0*/  @!P0 LDC.64 R16, c[0x0][0x380] ;  /* 0x0000e000ff108b82 */ /* 0x000ea20000000a00 */
[----:B-1----:R-:W-:-:S06]  /*44e0*/  DSETP.GEU.AND P1, PT, R28, R12, PT ;  /* 0x0000000c1c00722a */ /* 0x002fcc0003f2e000 */
[----:B0-----:R-:W-:Y:S02]  /*44f0*/  FSEL R14, R30, RZ, !P1 ;  /* 0x000000ff1e0e7208 */ /* 0x001fe40004800000 */
[----:B------:R-:W-:-:S06]  /*4500*/  FSEL R15, R31, RZ, !P1 ;  /* 0x000000ff1f0f7208 */ /* 0x000fcc0004800000 */
[----:B------:R-:W-:Y:S01]  /*4510*/  DADD R12, R12, -R14 ;  /* 0x000000000c0c7229 */ /* 0x000fe2000000080e */
[----:B--2---:R-:W-:-:S07]  /*4520*/  @!P0 IMAD.WIDE R14, R24, 0x10, R16 ;  /* 0x00000010180e8825 */ /* 0x004fce00078e0210 */
        /* <DEDUP_REMOVED lines=36> */
.L_x_90:
[----:B------:R-:W-:Y:S05]  /*4770*/  BSYNC.RECONVERGENT B2 ;  /* 0x0000000000027941 */ /* 0x000fea0003800200 */
.L_x_89:
        /* <DEDUP_REMOVED lines=25> */
.L_x_92:
[----:B------:R-:W-:Y:S05]  /*4910*/  BSYNC.RECONVERGENT B2 ;  /* 0x0000000000027941 */ /* 0x000fea0003800200 */
.L_x_91:
[----:B------:R0:W-:Y:S02]  /*4920*/  STG.E.64 desc[UR8][R32.64+0x8], R14 ;  /* 0x0000080e20007986 */ /* 0x0001e4000c101b08 */
.L_x_88:
[----:B------:R-:W-:Y:S05]  /*4930*/  BSYNC.RECONVERGENT B1 ;  /* 0x0000000000017941 */ /* 0x000fea0003800200 */
.L_x_87:
[----:B------:R-:W-:Y:S01]  /*4940*/  UIADD3 UR10, UPT, UPT, UR6, -0x1, URZ ;  /* 0xffffffff060a7890 */ /* 0x000fe2000fffe0ff */
[----:B------:R-:W-:Y:S01]  /*4950*/  BSSY.RECONVERGENT B1, `(.L_x_93) ;  /* 0x000004b000017945 */ /* 0x000fe20003800200 */
[----:B------:R-:W-:-:S04]  /*4960*/  UMOV UR11, 0x4043bd3c ;  /* 0x4043bd3c000b7882 */ /* 0x000fc80000000000 */
[----:B------:R-:W-:-:S03]  /*4970*/  LOP3.LUT P0, RZ, R6, UR10, R5, 0xfe, !PT ;  /* 0x0000000a06ff7c12 */ /* 0x000fc6000f80fe05 */
[----:B------:R-:W1:Y:S01]  /*4980*/  I2F.F64.U32 R12, UR10 ;  /* 0x0000000a000c7d12 */ /* 0x000e620008201800 */
[----:B------:R-:W-:-:S09]  /*4990*/  UMOV UR10, 0xc9be45de ;  /* 0xc9be45de000a7882 */ /* 0x000fd20000000000 */
        /* <DEDUP_REMOVED lines=42> */
.L_x_96:
[----:B------:R-:W-:Y:S05]  /*4c40*/  BSYNC.RECONVERGENT B2 ;  /* 0x0000000000027941 */ /* 0x000fea0003800200 */
.L_x_95:
        /* <DEDUP_REMOVED lines=25> */
.L_x_98:
[----:B------:R-:W-:Y:S05]  /*4de0*/  BSYNC.RECONVERGENT B2 ;  /* 0x0000000000027941 */ /* 0x000fea0003800200 */
.L_x_97:
[----:B------:R0:W-:Y:S02]  /*4df0*/  STG.E.64 desc[UR8][R32.64+0x8], R14 ;  /* 0x0000080e20007986 */ /* 0x0001e4000c101b08 */
.L_x_94:
[----:B------:R-:W-:Y:S05]  /*4e00*/  BSYNC.RECONVERGENT B1 ;  /* 0x0000000000017941 */ /* 0x000fea0003800200 */
.L_x_93:
[----:B------:R-:W-:Y:S01]  /*4e10*/  LOP3.LUT P0, RZ, R6, UR6, R5, 0xfe, !PT ;  /* 0x0000000606ff7c12 */ /* 0x000fe2000f80fe05 */
[----:B------:R-:W1:Y:S01]  /*4e20*/  I2F.F64.U32 R12, UR6 ;  /* 0x00000006000c7d12 */ /* 0x000e620008201800 */
[----:B------:R-:W-:Y:S01]  /*4e30*/  UMOV UR10, 0xc9be45de ;  /* 0xc9be45de000a7882 */ /* 0x000fe20000000000 */
[----:B------:R-:W-:Y:S01]  /*4e40*/  UMOV UR11, 0x4043bd3c ;  /* 0x4043bd3c000b7882 */ /* 0x000fe20000000000 */
[----:B------:R-:W-:Y:S01]  /*4e50*/  BSSY.RECONVERGENT B1, `(.L_x_99) ;  /* 0x0000048000017945 */ /* 0x000fe20003800200 */
[----:B------:R-:W-:-:S08]  /*4e60*/  IADD3 R4, PT, PT, R2, R4, R2 ;  /* 0x0000000402047210 */ /* 0x000fd00007ffe002 */
        /* <DEDUP_REMOVED lines=42> */
.L_x_102:
[----:B------:R-:W-:Y:S05]  /*5110*/  BSYNC.RECONVERGENT B2 ;  /* 0x0000000000027941 */ /* 0x000fea0003800200 */
.L_x_101:
[----:B------:R-:W2:Y:S01]  /*5120*/  LDG.E.64 R16, desc[UR8][R32.64+0x8] ;  /* 0x0000080820107981 */ /* 0x000ea2000c1e1b00 */
[----:B------:R-:W0:Y:S01]  /*5130*/  MUFU.RCP64H R15, R35 ;  /* 0x00000023000f7308 */ /* 0x000e220000001800 */
[----:B------:R-:W-:Y:S01]  /*5140*/  MOV R14, 0x1 ;  /* 0x00000001000e7802 */ /* 0x000fe20000000f00 */
        /* <DEDUP_REMOVED lines=22> */
.L_x_104:
[----:B------:R-:W-:Y:S05]  /*52b0*/  BSYNC.RECONVERGENT B2 ;  /* 0x0000000000027941 */ /* 0x000fea0003800200 */
.L_x_103:
[----:B------:R0:W-:Y:S02]  /*52c0*/  STG.E.64 desc[UR8][R32.64+0x8], R14 ;  /* 0x0000080e20007986 */ /* 0x0001e4000c101b08 */
.L_x_100:
[----:B------:R-:W-:Y:S05]  /*52d0*/  BSYNC.RECONVERGENT B1 ;  /* 0x0000000000017941 */ /* 0x000fea0003800200 */
.L_x_99:
[----:B------:R-:W-:Y:S01]  /*52e0*/  UIADD3 UR7, UPT, UPT, UR7, 0x4, URZ ;  /* 0x0000000407077890 */ /* 0x000fe2000fffe0ff */
[C---:B------:R-:W-:Y:S01]  /*52f0*/  IADD3 R4, PT, PT, R2.reuse, R4, R2 ;  /* 0x0000000402047210 */ /* 0x040fe20007ffe002 */
[C---:B------:R-:W-:Y:S01]  /*5300*/  IMAD R0, R2.reuse, 0x4, R0 ;  /* 0x0000000402007824 */ /* 0x040fe200078e0200 */
[----:B------:R-:W-:Y:S01]  /*5310*/  UIADD3 UR6, UPT, UPT, UR6, 0x4, URZ ;  /* 0x0000000406067890 */ /* 0x000fe2000fffe0ff */
[C---:B------:R-:W-:Y:S01]  /*5320*/  IMAD R3, R2.reuse, 0x4, R3 ;  /* 0x0000000402037824 */ /* 0x040fe200078e0203 */
[----:B------:R-:W-:Y:S01]  /*5330*/  UISETP.NE.AND UP0, UPT, UR7, URZ, UPT ;  /* 0x000000ff0700728c */ /* 0x000fe2000bf05270 */
[----:B------:R-:W-:-:S08]  /*5340*/  IMAD R24, R2, 0x4, R24 ;  /* 0x0000000402187824 */ /* 0x000fd000078e0218 */
[----:B------:R-:W-:Y:S05]  /*5350*/  BRA.U UP0, `(.L_x_105) ;  /* 0xffffffed00107547 */ /* 0x000fea000b83ffff */
.L_x_80:
[----:B------:R-:W-:-:S13]  /*5360*/  ISETP.NE.AND P0, PT, RZ, UR13, PT ;  /* 0x0000000dff007c0c */ /* 0x000fda000bf05270 */
[----:B------:R-:W-:Y:S05]  /*5370*/  @!P0 EXIT ;  /* 0x000000000000894d */ /* 0x000fea0003800000 */
[----:B------:R-:W-:-:S09]  /*5380*/  UISETP.NE.AND UP0, UPT, UR13, 0x1, UPT ;  /* 0x000000010d00788c */ /* 0x000fd2000bf05270 */
[----:B------:R-:W-:Y:S05]  /*5390*/  BRA.U !UP0, `(.L_x_106) ;  /* 0x0000000908787547 */ /* 0x000fea000b800000 */
[----:B------:R-:W1:Y:S01]  /*53a0*/  LDCU UR5, c[0x0][0x3a0] ;  /* 0x00007400ff0577ac */ /* 0x000e620008000800 */
[----:B------:R-:W-:Y:S01]  /*53b0*/  BSSY.RECONVERGENT B1, `(.L_x_107) ;  /* 0x000004c000017945 */ /* 0x000fe20003800200 */
[----:B------:R-:W-:Y:S01]  /*53c0*/  UMOV UR6, 0xc9be45de ;  /* 0xc9be45de00067882 */ /* 0x000fe20000000000 */
[----:B------:R-:W-:Y:S01]  /*53d0*/  UMOV UR7, 0x4043bd3c ;  /* 0x4043bd3c00077882 */ /* 0x000fe20000000000 */
[----:B-1----:R-:W-:-:S06]  /*53e0*/  UIADD3 UR5, UPT, UPT, UR4, UR5, URZ ;  /* 0x0000000504057290 */ /* 0x002fcc000fffe0ff */
[----:B------:R-:W-:-:S03]  /*53f0*/  LOP3.LUT P0, RZ, R6, UR5, R5, 0xfe, !PT ;  /* 0x0000000506ff7c12 */ /* 0x000fc6000f80fe05 */
[----:B------:R-:W1:Y:S10]  /*5400*/  I2F.F64.U32 R12, UR5 ;  /* 0x00000005000c7d12 */ /* 0x000e740008201800 */
        /* <DEDUP_REMOVED lines=38> */
[----:B------:R-:W-:Y:S05]  /*5670*/  CALL.REL.NOINC `($__internal_1_$__cuda_sm20_div_rn_f64_full) ;  /* 0x0000000c00a07944 */ /* 0x000fea0003c00000 */
[----:B------:R-:W-:-:S04]  /*5680*/  LOP3.LUT R13, R13, R12, RZ, 0x3c, !PT ;  /* 0x0000000c0d0d7212 */ /* 0x000fc800078e3cff */
[----:B------:R-:W-:-:S04]  /*5690*/  LOP3.LUT R12, R13, R12, RZ, 0x3c, !PT ;  /* 0x0000000c0d0c7212 */ /* 0x000fc800078e3cff */
[----:B------:R-:W-:-:S07]  /*56a0*/  LOP3.LUT R13, R13, R12, RZ, 0x3c, !PT ;  /* 0x0000000c0d0d7212 */ /* 0x000fce00078e3cff */
.L_x_110:
[----:B------:R-:W-:Y:S05]  /*56b0*/  BSYNC.RECONVERGENT B2 ;  /* 0x0000000000027941 */ /* 0x000fea0003800200 */
.L_x_109:
        /* <DEDUP_REMOVED lines=25> */
.L_x_112:
[----:B------:R-:W-:Y:S05]  /*5850*/  BSYNC.RECONVERGENT B2 ;  /* 0x0000000000027941 */ /* 0x000fea0003800200 */
.L_x_111:
[----:B------:R0:W-:Y:S02]  /*5860*/  STG.E.64 desc[UR8][R24.64+0x8], R14 ;  /* 0x0000080e18007986 */ /* 0x0001e4000c101b08 */
.L_x_108:
[----:B------:R-:W-:Y:S05]  /*5870*/  BSYNC.RECONVERGENT B1 ;  /* 0x0000000000017941 */ /* 0x000fea0003800200 */
.L_x_107:
[----:B------:R-:W-:Y:S01]  /*5880*/  UIADD3 UR5, UPT, UPT, UR5, 0x1, URZ ;  /* 0x0000000105057890 */ /* 0x000fe2000fffe0ff */
[----:B------:R-:W-:Y:S01]  /*5890*/  IADD3 R4, PT, PT, R4, R2, RZ ;  /* 0x0000000204047210 */ /* 0x000fe20007ffe0ff */
[----:B------:R-:W-:Y:S01]  /*58a0*/  UMOV UR6, 0xc9be45de ;  /* 0xc9be45de00067882 */ /* 0x000fe20000000000 */
[----:B------:R-:W-:Y:S01]  /*58b0*/  UMOV UR7, 0x4043bd3c ;  /* 0x4043bd3c00077882 */ /* 0x000fe20000000000 */
[----:B------:R-:W-:Y:S02]  /*58c0*/  BSSY.RECONVERGENT B1, `(.L_x_113) ;  /* 0x0000049000017945 */ /* 0x000fe40003800200 */
        /* <DEDUP_REMOVED lines=44> */
.L_x_116:
[----:B------:R-:W-:Y:S05]  /*5b90*/  BSYNC.RECONVERGENT B2 ;  /* 0x0000000000027941 */ /* 0x000fea0003800200 */
.L_x_115:
        /* <DEDUP_REMOVED lines=23> */
[----:B------:R-:W-:Y:S01]  /*5d10*/  MOV R14, R13 ;  /* 0x0000000d000e7202 */ /* 0x000fe20000000f00 */
[----:B------:R-:W-:-:S07]  /*5d20*/  IMAD.MOV.U32 R15, RZ, RZ, R12 ;  /* 0x000000ffff0f7224 */ /* 0x000fce00078e000c */
.L_x_118:
[----:B------:R-:W-:Y:S05]  /*5d30*/  BSYNC.RECONVERGENT B2 ;  /* 0x0000000000027941 */ /* 0x000fea0003800200 */
.L_x_117:
[----:B------:R0:W-:Y:S02]  /*5d40*/  STG.E.64 desc[UR8][R24.64+0x8], R14 ;  /* 0x0000080e18007986 */ /* 0x0001e4000c101b08 */
.L_x_114:
[----:B------:R-:W-:Y:S05]  /*5d50*/  BSYNC.RECONVERGENT B1 ;  /* 0x0000000000017941 */ /* 0x000fea0003800200 */
.L_x_113:
[----:B------:R-:W-:Y:S01]  /*5d60*/  IMAD.IADD R4, R2, 0x1, R4 ;  /* 0x0000000102047824 */ /* 0x000fe200078e0204 */
[----:B------:R-:W-:-:S12]  /*5d70*/  UIADD3 UR4, UPT, UPT, UR4, 0x2, URZ ;  /* 0x0000000204047890 */ /* 0x000fd8000fffe0ff */
.L_x_106:
[----:B------:R-:W1:Y:S02]  /*5d80*/  LDC R0, c[0x0][0x394] ;  /* 0x0000e500ff007b82 */ /* 0x000e640000000800 */
[----:B-1----:R-:W-:-:S04]  /*5d90*/  LOP3.LUT R0, R0, 0x1, RZ, 0xc0, !PT ;  /* 0x0000000100007812 */ /* 0x002fc800078ec0ff */
[----:B------:R-:W-:-:S13]  /*5da0*/  ISETP.NE.U32.AND P0, PT, R0, 0x1, PT ;  /* 0x000000010000780c */ /* 0x000fda0003f05070 */
[----:B------:R-:W-:Y:S05]  /*5db0*/  @P0 EXIT ;  /* 0x000000000000094d */ /* 0x000fea0003800000 */
[----:B------:R-:W1:Y:S01]  /*5dc0*/  LDCU UR5, c[0x0][0x3a0] ;  /* 0x00007400ff0577ac */ /* 0x000e620008000800 */
[----:B------:R-:W-:Y:S01]  /*5dd0*/  UMOV UR6, 0xc9be45de ;  /* 0xc9be45de00067882 */ /* 0x000fe20000000000 */
[----:B------:R-:W-:Y:S01]  /*5de0*/  UMOV UR7, 0x4043bd3c ;  /* 0x4043bd3c00077882 */ /* 0x000fe20000000000 */
[----:B-1----:R-:W-:-:S06]  /*5df0*/  UIADD3 UR5, UPT, UPT, UR4, UR5, URZ ;  /* 0x0000000504057290 */ /* 0x002fcc000fffe0ff */
[----:B------:R-:W-:-:S03]  /*5e00*/  LOP3.LUT P0, RZ, R6, UR5, R5, 0xfe, !PT ;  /* 0x0000000506ff7c12 */ /* 0x000fc6000f80fe05 */
[----:B------:R-:W1:Y:S10]  /*5e10*/  I2F.F64.U32 R2, UR5 ;  /* 0x0000000500027d12 */ /* 0x000e740008201800 */
[----:B------:R-:W2:Y:S01]  /*5e20*/  @!P0 LDC.64 R12, c[0x0][0x380] ;  /* 0x0000e000ff0c8b82 */ /* 0x000ea20000000a00 */
[----:B-1----:R-:W-:-:S06]  /*5e30*/  DSETP.GEU.AND P1, PT, R28, R2, PT ;  /* 0x000000021c00722a */ /* 0x002fcc0003f2e000 */
[----:B------:R-:W-:Y:S02]  /*5e40*/  FSEL R6, R30, RZ, !P1 ;  /* 0x000000ff1e067208 */ /* 0x000fe40004800000 */
        /* <DEDUP_REMOVED lines=8> */
[----:B-1----:R-:W-:Y:S10]  /*5ed0*/  @!P0 EXIT ;  /* 0x000000000000894d */ /* 0x002ff40003800000 */
[----:B------:R-:W1:Y:S02]  /*5ee0*/  LDC.64 R6, c[0x0][0x380] ;  /* 0x0000e000ff067b82 */ /* 0x000e640000000a00 */
[----:B-1----:R-:W-:-:S05]  /*5ef0*/  IMAD.WIDE R4, R4, 0x10, R6 ;  /* 0x0000001004047825 */ /* 0x002fca00078e0206 */
[----:B0-----:R-:W2:Y:S01]  /*5f00*/  LDG.E.64 R14, desc[UR8][R4.64] ;  /* 0x00000008040e7981 */ /* 0x001ea2000c1e1b00 */
        /* <DEDUP_REMOVED lines=27> */
.L_x_120:
[----:B------:R-:W-:Y:S05]  /*60c0*/  BSYNC.RECONVERGENT B1 ;  /* 0x0000000000017941 */ /* 0x000fea0003800200 */
.L_x_119:
        /* <DEDUP_REMOVED lines=25> */
.L_x_122:
[----:B------:R-:W-:Y:S05]  /*6260*/  BSYNC.RECONVERGENT B1 ;  /* 0x0000000000017941 */ /* 0x000fea0003800200 */
.L_x_121:
[----:B------:R-:W-:Y:S01]  /*6270*/  STG.E.64 desc[UR8][R4.64+0x8], R2 ;  /* 0x0000080204007986 */ /* 0x000fe2000c101b08 */
[----:B------:R-:W-:Y:S05]  /*6280*/  EXIT ;  /* 0x000000000000794d */ /* 0x000fea0003800000 */
        .weak           $__internal_0_$__cuda_sm20_dblrcp_rn_slowpath_v3
        .type           $__internal_0_$__cuda_sm20_dblrcp_rn_slowpath_v3,@function
        .size           $__internal_0_$__cuda_sm20_dblrcp_rn_slowpath_v3,($__internal_1_$__cuda_sm20_div_rn_f64_full - $__internal_0_$__cuda_sm20_dblrcp_rn_slowpath_v3)
$__internal_0_$__cuda_sm20_dblrcp_rn_slowpath_v3:
[----:B------:R-:W-:-:S14]  /*6290*/  DSETP.GTU.AND P0, PT, |R14|, +INF , PT ;  /* 0x7ff000000e00742a */ /* 0x000fdc0003f0c200 */
[----:B------:R-:W-:Y:S05]  /*62a0*/  @P0 BRA `(.L_x_123) ;  /* 0x00000000007c0947 */ /* 0x000fea0003800000 */
[----:B------:R-:W-:-:S05]  /*62b0*/  LOP3.LUT R17, R15, 0x7fffffff, RZ, 0xc0, !PT ;  /* 0x7fffffff0f117812 */ /* 0x000fca00078ec0ff */
[----:B------:R-:W-:-:S05]  /*62c0*/  VIADD R7, R17, 0xffffffff ;  /* 0xffffffff11077836 */ /* 0x000fca0000000000 */
[----:B------:R-:W-:-:S13]  /*62d0*/  ISETP.GE.U32.AND P0, PT, R7, 0x7fefffff, PT ;  /* 0x7fefffff0700780c */ /* 0x000fda0003f06070 */
[----:B------:R-:W-:Y:S01]  /*62e0*/  @P0 LOP3.LUT R19, R15, 0x7ff00000, RZ, 0x3c, !PT ;  /* 0x7ff000000f130812 */ /* 0x000fe200078e3cff */
[----:B------:R-:W-:Y:S01]  /*62f0*/  @P0 IMAD.MOV.U32 R18, RZ, RZ, RZ ;  /* 0x000000ffff120224 */ /* 0x000fe200078e00ff */
[----:B------:R-:W-:Y:S06]  /*6300*/  @P0 BRA `(.L_x_124) ;  /* 0x00000000006c0947 */ /* 0x000fec0003800000 */
[----:B------:R-:W-:-:S13]  /*6310*/  ISETP.GE.U32.AND P0, PT, R17, 0x1000001, PT ;  /* 0x010000011100780c */ /* 0x000fda0003f06070 */
[----:B------:R-:W-:Y:S05]  /*6320*/  @!P0 BRA `(.L_x_125) ;  /* 0x0000000000348947 */ /* 0x000fea0003800000 */
[----:B------:R-:W-:Y:S02]  /*6330*/  VIADD R19, R15, 0xc0200000 ;  /* 0xc02000000f137836 */ /* 0x000fe40000000000 */
[----:B------:R-:W-:Y:S02]  /*6340*/  IMAD.MOV.U32 R18, RZ, RZ, R14 ;  /* 0x000000ffff127224 */ /* 0x000fe400078e000e */
[----:B------:R-:W0:Y:S04]  /*6350*/  MUFU.RCP64H R21, R19 ;  /* 0x0000001300157308 */ /* 0x000e280000001800 */
[----:B0-----:R-:W-:-:S08]  /*6360*/  DFMA R22, -R18, R20, 1 ;  /* 0x3ff000001216742b */ /* 0x001fd00000000114 */
[----:B------:R-:W-:-:S08]  /*6370*/  DFMA R22, R22, R22, R22 ;  /* 0x000000161616722b */ /* 0x000fd00000000016 */
[----:B------:R-:W-:-:S08]  /*6380*/  DFMA R22, R20, R22, R20 ;  /* 0x000000161416722b */ /* 0x000fd00000000014 */
[----:B------:R-:W-:-:S08]  /*6390*/  DFMA R20, -R18, R22, 1 ;  /* 0x3ff000001214742b */ /* 0x000fd00000000116 */
[----:B------:R-:W-:-:S08]  /*63a0*/  DFMA R20, R22, R20, R22 ;  /* 0x000000141614722b */ /* 0x000fd00000000016 */
[----:B------:R-:W-:-:S08]  /*63b0*/  DMUL R20, R20, 2.2250738585072013831e-308 ;  /* 0x0010000014147828 */ /* 0x000fd00000000000 */
[----:B------:R-:W-:-:S08]  /*63c0*/  DFMA R14, -R14, R20, 1 ;  /* 0x3ff000000e0e742b */ /* 0x000fd00000000114 */
[----:B------:R-:W-:-:S08]  /*63d0*/  DFMA R14, R14, R14, R14 ;  /* 0x0000000e0e0e722b */ /* 0x000fd0000000000e */
[----:B------:R-:W-:Y:S01]  /*63e0*/  DFMA R18, R20, R14, R20 ;  /* 0x0000000e1412722b */ /* 0x000fe20000000014 */
[----:B------:R-:W-:Y:S10]  /*63f0*/  BRA `(.L_x_124) ;  /* 0x0000000000307947 */ /* 0x000ff40003800000 */
.L_x_125:
[----:B------:R-:W-:Y:S01]  /*6400*/  DMUL R14, R14, 8.11296384146066816958e+31 ;  /* 0x469000000e0e7828 */ /* 0x000fe20000000000 */
[----:B------:R-:W-:-:S05]  /*6410*/  IMAD.MOV.U32 R18, RZ, RZ, R20 ;  /* 0x000000ffff127224 */ /* 0x000fca00078e0014 */
[----:B------:R-:W0:Y:S02]  /*6420*/  MUFU.RCP64H R19, R15 ;  /* 0x0000000f00137308 */ /* 0x000e240000001800 */
[----:B0-----:R-:W-:-:S08]  /*6430*/  DFMA R20, -R14, R18, 1 ;  /* 0x3ff000000e14742b */ /* 0x001fd00000000112 */
[----:B------:R-:W-:-:S08]  /*6440*/  DFMA R20, R20, R20, R20 ;  /* 0x000000141414722b */ /* 0x000fd00000000014 */
[----:B------:R-:W-:-:S08]  /*6450*/  DFMA R20, R18, R20, R18 ;  /* 0x000000141214722b */ /* 0x000fd00000000012 */
[----:B------:R-:W-:-:S08]  /*6460*/  DFMA R18, -R14, R20, 1 ;  /* 0x3ff000000e12742b */ /* 0x000fd00000000114 */
[----:B------:R-:W-:-:S08]  /*6470*/  DFMA R18, R20, R18, R20 ;  /* 0x000000121412722b */ /* 0x000fd00000000014 */
[----:B------:R-:W-:Y:S01]  /*6480*/  DMUL R18, R18, 8.11296384146066816958e+31 ;  /* 0x4690000012127828 */ /* 0x000fe20000000000 */
[----:B------:R-:W-:Y:S10]  /*6490*/  BRA `(.L_x_124) ;  /* 0x0000000000087947 */ /* 0x000ff40003800000 */
.L_x_123:
[----:B------:R-:W-:Y:S01]  /*64a0*/  LOP3.LUT R19, R15, 0x80000, RZ, 0xfc, !PT ;  /* 0x000800000f137812 */ /* 0x000fe200078efcff */
[----:B------:R-:W-:-:S07]  /*64b0*/  IMAD.MOV.U32 R18, RZ, RZ, R14 ;  /* 0x000000ffff127224 */ /* 0x000fce00078e000e */
.L_x_124:
[----:B------:R-:W-:Y:S01]  /*64c0*/  IMAD.MOV.U32 R17, RZ, RZ, 0x0 ;  /* 0x00000000ff117424 */ /* 0x000fe200078e00ff */
[----:B------:R-:W-:Y:S01]  /*64d0*/  MOV R15, R19 ;  /* 0x00000013000f7202 */ /* 0x000fe20000000f00 */
[----:B------:R-:W-:Y:S02]  /*64e0*/  IMAD.MOV.U32 R14, RZ, RZ, R18 ;  /* 0x000000ffff0e7224 */ /* 0x000fe400078e0012 */
[----:B------:R-:W-:Y:S05]  /*64f0*/  RET.REL.NODEC R16 `(_Z29poisson_fourier_filter_kernelPA2_d4dim3S1_S1_i) ;  /* 0xffffff9810c07950 */ /* 0x000fea0003c3ffff */
        .weak           $__internal_1_$__cuda_sm20_div_rn_f64_full
        .type           $__internal_1_$__cuda_sm20_div_rn_f64_full,@function
        .size           $__internal_1_$__cuda_sm20_div_rn_f64_full,($_Z29poisson_fourier_filter_kernelPA2_d4dim3S1_S1_i$__internal_trig_reduction_slowpathd - $__internal_1_$__cuda_sm20_div_rn_f64_full)
$__internal_1_$__cuda_sm20_div_rn_f64_full:
[----:B------:R-:W-:Y:S01]  /*6500*/  IMAD.MOV.U32 R41, RZ, RZ, R12 ;  /* 0x000000ffff297224 */ /* 0x000fe200078e000c */
[C---:B------:R-:W-:Y:S01]  /*6510*/  FSETP.GEU.AND P0, PT, |R17|.reuse, 1.469367938527859385e-39, PT ;  /* 0x001000001100780b */ /* 0x040fe20003f0e200 */
[----:B------:R-:W-:Y:S01]  /*6520*/  IMAD.MOV.U32 R16, RZ, RZ, R14 ;  /* 0x000000ffff107224 */ /* 0x000fe200078e000e */
[----:B------:R-:W-:Y:S01]  /*6530*/  LOP3.LUT R15, R17, 0x800fffff, RZ, 0xc0, !PT ;  /* 0x800fffff110f7812 */ /* 0x000fe200078ec0ff */
[----:B------:R-:W-:Y:S01]  /*6540*/  IMAD.MOV.U32 R40, RZ, RZ, R13 ;  /* 0x000000ffff287224 */ /* 0x000fe200078e000d */
[C---:B------:R-:W-:Y:S01]  /*6550*/  FSETP.GEU.AND P3, PT, |R41|.reuse, 1.469367938527859385e-39, PT ;  /* 0x001000002900780b */ /* 0x040fe20003f6e200 */
[----:B------:R-:W-:Y:S01]  /*6560*/  IMAD.MOV.U32 R42, RZ, RZ, 0x1 ;  /* 0x00000001ff2a7424 */ /* 0x000fe200078e00ff */
[----:B------:R-:W-:Y:S01]  /*6570*/  LOP3.LUT R12, R41, 0x7ff00000, RZ, 0xc0, !PT ;  /* 0x7ff00000290c7812 */ /* 0x000fe200078ec0ff */
[----:B------:R-:W-:Y:S01]  /*6580*/  IMAD.MOV.U32 R44, RZ, RZ, R40 ;  /* 0x000000ffff2c7224 */ /* 0x000fe200078e0028 */
[----:B------:R-:W-:Y:S01]  /*6590*/  LOP3.LUT R15, R15, 0x3ff00000, RZ, 0xfc, !PT ;  /* 0x3ff000000f0f7812 */ /* 0x000fe200078efcff */
[----:B------:R-:W-:Y:S01]  /*65a0*/  BSSY.RECONVERGENT B0, `(.L_x_126) ;  /* 0x0000054000007945 */ /* 0x000fe20003800200 */
[----:B------:R-:W-:-:S03]  /*65b0*/  LOP3.LUT R18, R17, 0x7ff00000, RZ, 0xc0, !PT ;  /* 0x7ff0000011127812 */ /* 0x000fc600078ec0ff */
[----:B------:R-:W-:Y:S01]  /*65c0*/  @!P0 DMUL R14, R16, 8.98846567431157953865e+307 ;  /* 0x7fe00000100e8828 */ /* 0x000fe20000000000 */
[----:B------:R-:W-:-:S03]  /*65d0*/  ISETP.GE.U32.AND P2, PT, R12, R18, PT ;  /* 0x000000120c00720c */ /* 0x000fc60003f46070 */
[----:B------:R-:W-:Y:S01]  /*65e0*/  @!P3 LOP3.LUT R13, R17, 0x7ff00000, RZ, 0xc0, !PT ;  /* 0x7ff00000110db812 */ /* 0x000fe200078ec0ff */
[----:B------:R-:W-:Y:S01]  /*65f0*/  @!P3 IMAD.MOV.U32 R46, RZ, RZ, RZ ;  /* 0x000000ffff2eb224 */ /* 0x000fe200078e00ff */
[----:B------:R-:W0:Y:S02]  /*6600*/  MUFU.RCP64H R43, R15 ;  /* 0x0000000f002b7308 */ /* 0x000e240000001800 */
[----:B------:R-:W-:Y:S01]  /*6610*/  @!P3 ISETP.GE.U32.AND P4, PT, R12, R13, PT ;  /* 0x0000000d0c00b20c */ /* 0x000fe20003f86070 */
[----:B------:R-:W-:Y:S01]  /*6620*/  IMAD.MOV.U32 R13, RZ, RZ, 0x1ca00000 ;  /* 0x1ca00000ff0d7424 */ /* 0x000fe200078e00ff */
[----:B------:R-:W-:-:S04]  /*6630*/  @!P0 LOP3.LUT R18, R15, 0x7ff00000, RZ, 0xc0, !PT ;  /* 0x7ff000000f128812 */ /* 0x000fc800078ec0ff */
[C---:B------:R-:W-:Y:S02]  /*6640*/  @!P3 SEL R20, R13.reuse, 0x63400000, !P4 ;  /* 0x634000000d14b807 */ /* 0x040fe40006000000 */
[----:B------:R-:W-:Y:S02]  /*6650*/  SEL R19, R13, 0x63400000, !P2 ;  /* 0x634000000d137807 */ /* 0x000fe40005000000 */
[--C-:B------:R-:W-:Y:S02]  /*6660*/  @!P3 LOP3.LUT R20, R20, 0x80000000, R41.reuse, 0xf8, !PT ;  /* 0x800000001414b812 */ /* 0x100fe400078ef829 */
[----:B------:R-:W-:Y:S01]  /*6670*/  LOP3.LUT R45, R19, 0x800fffff, R41, 0xf8, !PT ;  /* 0x800fffff132d7812 */ /* 0x000fe200078ef829 */
[----:B------:R-:W-:Y:S01]  /*6680*/  IMAD.MOV.U32 R19, RZ, RZ, R12 ;  /* 0x000000ffff137224 */ /* 0x000fe200078e000c */
[----:B------:R-:W-:-:S06]  /*6690*/  @!P3 LOP3.LUT R47, R20, 0x100000, RZ, 0xfc, !PT ;  /* 0x00100000142fb812 */ /* 0x000fcc00078efcff */
[----:B------:R-:W-:Y:S02]  /*66a0*/  @!P3 DFMA R44, R44, 2, -R46 ;  /* 0x400000002c2cb82b */ /* 0x000fe4000000082e */
[----:B0-----:R-:W-:-:S08]  /*66b0*/  DFMA R46, R42, -R14, 1 ;  /* 0x3ff000002a2e742b */ /* 0x001fd0000000080e */
[----:B------:R-:W-:Y:S01]  /*66c0*/  DFMA R46, R46, R46, R46 ;  /* 0x0000002e2e2e722b */ /* 0x000fe2000000002e */
[----:B------:R-:W-:-:S05]  /*66d0*/  @!P3 LOP3.LUT R19, R45, 0x7ff00000, RZ, 0xc0, !PT ;  /* 0x7ff000002d13b812 */ /* 0x000fca00078ec0ff */
[----:B------:R-:W-:Y:S02]  /*66e0*/  VIADD R20, R19, 0xffffffff ;  /* 0xffffffff13147836 */ /* 0x000fe40000000000 */
[----:B------:R-:W-:-:S03]  /*66f0*/  DFMA R42, R42, R46, R42 ;  /* 0x0000002e2a2a722b */ /* 0x000fc6000000002a */
[----:B------:R-:W-:Y:S02]  /*6700*/  ISETP.GT.U32.AND P0, PT, R20, 0x7feffffe, PT ;  /* 0x7feffffe1400780c */ /* 0x000fe40003f04070 */
[----:B------:R-:W-:-:S03]  /*6710*/  IADD3 R20, PT, PT, R18, -0x1, RZ ;  /* 0xffffffff12147810 */ /* 0x000fc60007ffe0ff */
[----:B------:R-:W-:Y:S01]  /*6720*/  DFMA R48, R42, -R14, 1 ;  /* 0x3ff000002a30742b */ /* 0x000fe2000000080e */
[----:B------:R-:W-:-:S07]  /*6730*/  ISETP.GT.U32.OR P0, PT, R20, 0x7feffffe, P0 ;  /* 0x7feffffe1400780c */ /* 0x000fce0000704470 */
[----:B------:R-:W-:-:S08]  /*6740*/  DFMA R48, R42, R48, R42 ;  /* 0x000000302a30722b */ /* 0x000fd0000000002a */
[----:B------:R-:W-:-:S08]  /*6750*/  DMUL R46, R48, R44 ;  /* 0x0000002c302e7228 */ /* 0x000fd00000000000 */
[----:B------:R-:W-:-:S08]  /*6760*/  DFMA R42, R46, -R14, R44 ;  /* 0x8000000e2e2a722b */ /* 0x000fd0000000002c */
[----:B------:R-:W-:Y:S01]  /*6770*/  DFMA R42, R48, R42, R46 ;  /* 0x0000002a302a722b */ /* 0x000fe2000000002e */
[----:B------:R-:W-:Y:S10]  /*6780*/  @P0 BRA `(.L_x_127) ;  /* 0x0000000000740947 */ /* 0x000ff40003800000 */
[----:B------:R-:W-:-:S04]  /*6790*/  LOP3.LUT R18, R17, 0x7ff00000, RZ, 0xc0, !PT ;  /* 0x7ff0000011127812 */ /* 0x000fc800078ec0ff */
[CC--:B------:R-:W-:Y:S02]  /*67a0*/  VIADDMNMX R19, R12.reuse, -R18.reuse, 0xb9600000, !PT ;  /* 0xb96000000c137446 */ /* 0x0c0fe40007800912 */
[----:B------:R-:W-:Y:S01]  /*67b0*/  ISETP.GE.U32.AND P0, PT, R12, R18, PT ;  /* 0x000000120c00720c */ /* 0x000fe20003f06070 */
[----:B------:R-:W-:Y:S01]  /*67c0*/  IMAD.MOV.U32 R18, RZ, RZ, RZ ;  /* 0x000000ffff127224 */ /* 0x000fe200078e00ff */
[----:B------:R-:W-:Y:S02]  /*67d0*/  VIMNMX R19, PT, PT, R19, 0x46a00000, PT ;  /* 0x46a0000013137848 */ /* 0x000fe40003fe0100 */
[----:B------:R-:W-:-:S05]  /*67e0*/  SEL R13, R13, 0x63400000, !P0 ;  /* 0x634000000d0d7807 */ /* 0x000fca0004000000 */
[----:B------:R-:W-:-:S04]  /*67f0*/  IMAD.IADD R13, R19, 0x1, -R13 ;  /* 0x00000001130d7824 */ /* 0x000fc800078e0a0d */
[----:B------:R-:W-:-:S06]  /*6800*/  VIADD R19, R13, 0x7fe00000 ;  /* 0x7fe000000d137836 */ /* 0x000fcc0000000000 */
[----:B------:R-:W-:-:S10]  /*6810*/  DMUL R46, R42, R18 ;  /* 0x000000122a2e7228 */ /* 0x000fd40000000000 */
[----:B------:R-:W-:-:S13]  /*6820*/  FSETP.GTU.AND P0, PT, |R47|, 1.469367938527859385e-39, PT ;  /* 0x001000002f00780b */ /* 0x000fda0003f0c200 */
[----:B------:R-:W-:Y:S05]  /*6830*/  @P0 BRA `(.L_x_128) ;  /* 0x0000000000a80947 */ /* 0x000fea0003800000 */
[----:B------:R-:W-:Y:S01]  /*6840*/  DFMA R14, R42, -R14, R44 ;  /* 0x8000000e2a0e722b */ /* 0x000fe2000000002c */
[----:B------:R-:W-:-:S09]  /*6850*/  IMAD.MOV.U32 R18, RZ, RZ, RZ ;  /* 0x000000ffff127224 */ /* 0x000fd200078e00ff */
[C---:B------:R-:W-:Y:S02]  /*6860*/  FSETP.NEU.AND P0, PT, R15.reuse, RZ, PT ;  /* 0x000000ff0f00720b */ /* 0x040fe40003f0d000 */
[----:B------:R-:W-:-:S04]  /*6870*/  LOP3.LUT R12, R15, 0x80000000, R17, 0x48, !PT ;  /* 0x800000000f0c7812 */ /* 0x000fc800078e4811 */
[----:B------:R-:W-:-:S07]  /*6880*/  LOP3.LUT R19, R12, R19, RZ, 0xfc, !PT ;  /* 0x000000130c137212 */ /* 0x000fce00078efcff */
[----:B------:R-:W-:Y:S05]  /*6890*/  @!P0 BRA `(.L_x_128) ;  /* 0x0000000000908947 */ /* 0x000fea0003800000 */
[----:B------:R-:W-:Y:S01]  /*68a0*/  IMAD.MOV R15, RZ, RZ, -R13 ;  /* 0x000000ffff0f7224 */ /* 0x000fe200078e0a0d */
[----:B------:R-:W-:Y:S01]  /*68b0*/  IADD3 R13, PT, PT, -R13, -0x43300000, RZ ;  /* 0xbcd000000d0d7810 */ /* 0x000fe20007ffe1ff */
[----:B------:R-:W-:-:S06]  /*68c0*/  IMAD.MOV.U32 R14, RZ, RZ, RZ ;  /* 0x000000ffff0e7224 */ /* 0x000fcc00078e00ff */
[----:B------:R-:W-:Y:S02]  /*68d0*/  DFMA R14, R46, -R14, R42 ;  /* 0x8000000e2e0e722b */ /* 0x000fe4000000002a */
[----:B------:R-:W-:-:S08]  /*68e0*/  DMUL.RP R42, R42, R18 ;  /* 0x000000122a2a7228 */ /* 0x000fd00000008000 */
[----:B------:R-:W-:Y:S02]  /*68f0*/  FSETP.NEU.AND P0, PT, |R15|, R13, PT ;  /* 0x0000000d0f00720b */ /* 0x000fe40003f0d200 */
[----:B------:R-:W-:Y:S02]  /*6900*/  LOP3.LUT R12, R43, R12, RZ, 0x3c, !PT ;  /* 0x0000000c2b0c7212 */ /* 0x000fe400078e3cff */
[----:B------:R-:W-:Y:S02]  /*6910*/  FSEL R13, R42, R46, !P0 ;  /* 0x0000002e2a0d7208 */ /* 0x000fe40004000000 */
[----:B------:R-:W-:-:S03]  /*6920*/  FSEL R12, R12, R47, !P0 ;  /* 0x0000002f0c0c7208 */ /* 0x000fc60004000000 */
[----:B------:R-:W-:Y:S02]  /*6930*/  IMAD.MOV.U32 R46, RZ, RZ, R13 ;  /* 0x000000ffff2e7224 */ /* 0x000fe400078e000d */
[----:B------:R-:W-:Y:S01]  /*6940*/  IMAD.MOV.U32 R47, RZ, RZ, R12 ;  /* 0x000000ffff2f7224 */ /* 0x000fe200078e000c */
[----:B------:R-:W-:Y:S06]  /*6950*/  BRA `(.L_x_128) ;  /* 0x0000000000607947 */ /* 0x000fec0003800000 */
.L_x_127:
[----:B------:R-:W-:-:S14]  /*6960*/  DSETP.NAN.AND P0, PT, R40, R40, PT ;  /* 0x000000282800722a */ /* 0x000fdc0003f08000 */
[----:B------:R-:W-:Y:S05]  /*6970*/  @P0 BRA `(.L_x_129) ;  /* 0x00000000004c0947 */ /* 0x000fea0003800000 */
[----:B------:R-:W-:-:S14]  /*6980*/  DSETP.NAN.AND P0, PT, R16, R16, PT ;  /* 0x000000101000722a */ /* 0x000fdc0003f08000 */
[----:B------:R-:W-:Y:S05]  /*6990*/  @P0 BRA `(.L_x_130) ;  /* 0x0000000000340947 */ /* 0x000fea0003800000 */
[----:B------:R-:W-:Y:S01]  /*69a0*/  ISETP.NE.AND P0, PT, R19, R18, PT ;  /* 0x000000121300720c */ /* 0x000fe20003f05270 */
[----:B------:R-:W-:Y:S02]  /*69b0*/  IMAD.MOV.U32 R46, RZ, RZ, 0x0 ;  /* 0x00000000ff2e7424 */ /* 0x000fe400078e00ff */
[----:B------:R-:W-:-:S10]  /*69c0*/  IMAD.MOV.U32 R47, RZ, RZ, -0x80000 ;  /* 0xfff80000ff2f7424 */ /* 0x000fd400078e00ff */
[----:B------:R-:W-:Y:S05]  /*69d0*/  @!P0 BRA `(.L_x_128) ;  /* 0x0000000000408947 */ /* 0x000fea0003800000 */
[----:B------:R-:W-:Y:S02]  /*69e0*/  ISETP.NE.AND P0, PT, R19, 0x7ff00000, PT ;  /* 0x7ff000001300780c */ /* 0x000fe40003f05270 */
[----:B------:R-:W-:Y:S02]  /*69f0*/  LOP3.LUT R16, R41, 0x80000000, R17, 0x48, !PT ;  /* 0x8000000029107812 */ /* 0x000fe400078e4811 */
[----:B------:R-:W-:-:S13]  /*6a00*/  ISETP.EQ.OR P0, PT, R18, RZ, !P0 ;  /* 0x000000ff1200720c */ /* 0x000fda0004702670 */
[----:B------:R-:W-:Y:S01]  /*6a10*/  @P0 LOP3.LUT R12, R16, 0x7ff00000, RZ, 0xfc, !PT ;  /* 0x7ff00000100c0812 */ /* 0x000fe200078efcff */
[----:B------:R-:W-:Y:S01]  /*6a20*/  @!P0 IMAD.MOV.U32 R47, RZ, RZ, R16 ;  /* 0x000000ffff2f8224 */ /* 0x000fe200078e0010 */
[----:B------:R-:W-:Y:S01]  /*6a30*/  @!P0 MOV R46, RZ ;  /* 0x000000ff002e8202 */ /* 0x000fe20000000f00 */
[----:B------:R-:W-:Y:S02]  /*6a40*/  @P0 IMAD.MOV.U32 R46, RZ, RZ, RZ ;  /* 0x000000ffff2e0224 */ /* 0x000fe400078e00ff */
[----:B------:R-:W-:Y:S01]  /*6a50*/  @P0 IMAD.MOV.U32 R47, RZ, RZ, R12 ;  /* 0x000000ffff2f0224 */ /* 0x000fe200078e000c */
[----:B------:R-:W-:Y:S06]  /*6a60*/  BRA `(.L_x_128) ;  /* 0x00000000001c7947 */ /* 0x000fec0003800000 */
.L_x_130:
[----:B------:R-:W-:Y:S01]  /*6a70*/  LOP3.LUT R12, R17, 0x80000, RZ, 0xfc, !PT ;  /* 0x00080000110c7812 */ /* 0x000fe200078efcff */
[----:B------:R-:W-:-:S04]  /*6a80*/  IMAD.MOV.U32 R46, RZ, RZ, R16 ;  /* 0x000000ffff2e7224 */ /* 0x000fc800078e0010 */
[----:B------:R-:W-:Y:S01]  /*6a90*/  IMAD.MOV.U32 R47, RZ, RZ, R12 ;  /* 0x000000ffff2f7224 */ /* 0x000fe200078e000c */
[----:B------:R-:W-:Y:S06]  /*6aa0*/  BRA `(.L_x_128) ;  /* 0x00000000000c7947 */ /* 0x000fec0003800000 */
.L_x_129:
[----:B------:R-:W-:Y:S01]  /*6ab0*/  LOP3.LUT R12, R41, 0x80000, RZ, 0xfc, !PT ;  /* 0x00080000290c7812 */ /* 0x000fe200078efcff */
[----:B------:R-:W-:-:S04]  /*6ac0*/  IMAD.MOV.U32 R46, RZ, RZ, R40 ;  /* 0x000000ffff2e7224 */ /* 0x000fc800078e0028 */
[----:B------:R-:W-:-:S07]  /*6ad0*/  IMAD.MOV.U32 R47, RZ, RZ, R12 ;  /* 0x000000ffff2f7224 */ /* 0x000fce00078e000c */
.L_x_128:
[----:B------:R-:W-:Y:S05]  /*6ae0*/  BSYNC.RECONVERGENT B0 ;  /* 0x0000000000007941 */ /* 0x000fea0003800200 */
.L_x_126:
[----:B------:R-:W-:Y:S02]  /*6af0*/  HFMA2 R15, -RZ, RZ, 0, 0 ;  /* 0x00000000ff0f7431 */ /* 0x000fe400000001ff */
[----:B------:R-:W-:Y:S02]  /*6b00*/  IMAD.MOV.U32 R14, RZ, RZ, R7 ;  /* 0x000000ffff0e7224 */ /* 0x000fe400078e0007 */
[----:B------:R-:W-:Y:S02]  /*6b10*/  IMAD.MOV.U32 R13, RZ, RZ, R46 ;  /* 0x000000ffff0d7224 */ /* 0x000fe400078e002e */
[----:B------:R-:W-:Y:S01]  /*6b20*/  IMAD.MOV.U32 R12, RZ, RZ, R47 ;  /* 0x000000ffff0c7224 */ /* 0x000fe200078e002f */
[----:B------:R-:W-:Y:S06]  /*6b30*/  RET.REL.NODEC R14 `(_Z29poisson_fourier_filter_kernelPA2_d4dim3S1_S1_i) ;  /* 0xffffff940e307950 */ /* 0x000fec0003c3ffff */
        .type           $_Z29poisson_fourier_filter_kernelPA2_d4dim3S1_S1_i$__internal_trig_reduction_slowpathd,@function
        .size           $_Z29poisson_fourier_filter_kernelPA2_d4dim3S1_S1_i$__internal_trig_reduction_slowpathd,(.L_x_141 - $_Z29poisson_fourier_filter_kernelPA2_d4dim3S1_S1_i$__internal_trig_reduction_slowpathd)
$_Z29poisson_fourier_filter_kernelPA2_d4dim3S1_S1_i$__internal_trig_reduction_slowpathd:
[--C-:B------:R-:W-:Y:S01]  /*6b40*/  SHF.R.U32.HI R13, RZ, 0x14, R12.reuse ;  /* 0x00000014ff0d7819 */ /* 0x100fe2000001160c */
[----:B------:R-:W-:Y:S02]  /*6b50*/  IMAD.MOV.U32 R37, RZ, RZ, R12 ;  /* 0x000000ffff257224 */ /* 0x000fe400078e000c */
[----:B------:R-:W-:Y:S01]  /*6b60*/  IMAD.MOV.U32 R14, RZ, RZ, RZ ;  /* 0x000000ffff0e7224 */ /* 0x000fe200078e00ff */
[----:B------:R-:W-:-:S04]  /*6b70*/  LOP3.LUT R15, R13, 0x7ff, RZ, 0xc0, !PT ;  /* 0x000007ff0d0f7812 */ /* 0x000fc800078ec0ff */
[----:B------:R-:W-:-:S13]  /*6b80*/  ISETP.NE.AND P0, PT, R15, 0x7ff, PT ;  /* 0x000007ff0f00780c */ /* 0x000fda0003f05270 */
[----:B------:R-:W-:Y:S05]  /*6b90*/  @!P0 BRA `(.L_x_131) ;  /* 0x0000000800448947 */ /* 0x000fea0003800000 */
[----:B------:R-:W-:Y:S01]  /*6ba0*/  VIADD R14, R15, 0xfffffc00 ;  /* 0xfffffc000f0e7836 */ /* 0x000fe20000000000 */
[----:B------:R-:W-:Y:S01]  /*6bb0*/  BSSY.RECONVERGENT B2, `(.L_x_132) ;  /* 0x000002e000027945 */ /* 0x000fe20003800200 */
[----:B------:R-:W-:-:S03]  /*6bc0*/  CS2R R16, SRZ ;  /* 0x0000000000107805 */ /* 0x000fc6000001ff00 */
[----:B------:R-:W-:Y:S02]  /*6bd0*/  SHF.R.U32.HI R20, RZ, 0x6, R14 ;  /* 0x00000006ff147819 */ /* 0x000fe4000001160e */
[----:B------:R-:W-:Y:S02]  /*6be0*/  ISETP.GE.U32.AND P0, PT, R14, 0x80, PT ;  /* 0x000000800e00780c */ /* 0x000fe40003f06070 */
[C---:B------:R-:W-:Y:S02]  /*6bf0*/  IADD3 R21, PT, PT, -R20.reuse, 0x13, RZ ;  /* 0x0000001314157810 */ /* 0x040fe40007ffe1ff */
[----:B------:R-:W-:Y:S02]  /*6c00*/  IADD3 R40, PT, PT, -R20, 0xf, RZ ;  /* 0x0000000f14287810 */ /* 0x000fe40007ffe1ff */
[----:B------:R-:W-:-:S04]  /*6c10*/  SEL R21, R21, 0x12, P0 ;  /* 0x0000001215157807 */ /* 0x000fc80000000000 */
[----:B------:R-:W-:-:S13]  /*6c20*/  ISETP.GE.AND P0, PT, R40, R21, PT ;  /* 0x000000152800720c */ /* 0x000fda0003f06270 */
[----:B------:R-:W-:Y:S05]  /*6c30*/  @P0 BRA `(.L_x_133) ;  /* 0x0000000000940947 */ /* 0x000fea0003800000 */
[----:B------:R-:W0:Y:S01]  /*6c40*/  LDC.64 R14, c[0x0][0x358] ;  /* 0x0000d600ff0e7b82 */ /* 0x000e220000000a00 */
[C---:B------:R-:W-:Y:S01]  /*6c50*/  SHF.L.U64.HI R22, R36.reuse, 0xb, R37 ;  /* 0x0000000b24167819 */ /* 0x040fe20000010225 */
[----:B------:R-:W-:Y:S01]  /*6c60*/  BSSY.RECONVERGENT B3, `(.L_x_134) ;  /* 0x0000021000037945 */ /* 0x000fe20003800200 */
[----:B------:R-:W-:Y:S01]  /*6c70*/  IMAD.SHL.U32 R23, R36, 0x800, RZ ;  /* 0x0000080024177824 */ /* 0x000fe200078e00ff */
[----:B------:R-:W-:Y:S01]  /*6c80*/  IADD3 R37, PT, PT, RZ, -R20, -R21 ;  /* 0x80000014ff257210 */ /* 0x000fe20007ffe815 */
[----:B------:R-:W-:Y:S01]  /*6c90*/  IMAD.MOV.U32 R36, RZ, RZ, RZ ;  /* 0x000000ffff247224 */ /* 0x000fe200078e00ff */
[----:B------:R-:W-:Y:S02]  /*6ca0*/  CS2R R16, SRZ ;  /* 0x0000000000107805 */ /* 0x000fe4000001ff00 */
[----:B------:R-:W-:-:S07]  /*6cb0*/  LOP3.LUT R22, R22, 0x80000000, RZ, 0xfc, !PT ;  /* 0x8000000016167812 */ /* 0x000fce00078efcff */
.L_x_135:
[----:B------:R-:W1:Y:S01]  /*6cc0*/  LDC.64 R18, c[0x4][RZ] ;  /* 0x01000000ff127b82 */ /* 0x000e620000000a00 */
[----:B0-----:R-:W-:Y:S02]  /*6cd0*/  R2UR UR12, R14 ;  /* 0x000000000e0c72ca */ /* 0x001fe400000e0000 */
[----:B------:R-:W-:Y:S01]  /*6ce0*/  R2UR UR13, R15 ;  /* 0x000000000f0d72ca */ /* 0x000fe200000e0000 */
[----:B-1----:R-:W-:-:S12]  /*6cf0*/  IMAD.WIDE R18, R40, 0x8, R18 ;  /* 0x0000000828127825 */ /* 0x002fd800078e0212 */
[----:B------:R-:W2:Y:S01]  /*6d00*/  LDG.E.64.CONSTANT R18, desc[UR12][R18.64] ;  /* 0x0000000c12127981 */ /* 0x000ea2000c1e9b00 */
[----:B------:R-:W-:Y:S02]  /*6d10*/  VIADD R37, R37, 0x1 ;  /* 0x0000000125257836 */ /* 0x000fe40000000000 */
[C---:B------:R-:W-:Y:S01]  /*6d20*/  IMAD R43, R36.reuse, 0x8, R1 ;  /* 0x00000008242b7824 */ /* 0x040fe200078e0201 */
[----:B------:R-:W-:Y:S01]  /*6d30*/  IADD3 R36, PT, PT, R36, 0x1, RZ ;  /* 0x0000000124247810 */ /* 0x000fe20007ffe0ff */
[----:B------:R-:W-:Y:S02]  /*6d40*/  VIADD R40, R40, 0x1 ;  /* 0x0000000128287836 */ /* 0x000fe40000000000 */
[----:B--2---:R-:W-:-:S04]  /*6d50*/  IMAD.WIDE.U32 R16, P2, R18, R23, R16 ;  /* 0x0000001712107225 */ /* 0x004fc80007840010 */
[-C--:B------:R-:W-:Y:S02]  /*6d60*/  IMAD R41, R18, R22.reuse, RZ ;  /* 0x0000001612297224 */ /* 0x080fe400078e02ff */
[C---:B------:R-:W-:Y:S02]  /*6d70*/  IMAD R42, R19.reuse, R23, RZ ;  /* 0x00000017132a7224 */ /* 0x040fe400078e02ff */
[----:B------:R-:W-:Y:S01]  /*6d80*/  IMAD R44, R19, R22, RZ ;  /* 0x00000016132c7224 */ /* 0x000fe200078e02ff */
[----:B------:R-:W-:Y:S01]  /*6d90*/  IADD3 R17, P0, PT, R41, R17, RZ ;  /* 0x0000001129117210 */ /* 0x000fe20007f1e0ff */
[----:B------:R-:W-:-:S03]  /*6da0*/  IMAD.HI.U32 R41, R19, R23, RZ ;  /* 0x0000001713297227 */ /* 0x000fc600078e00ff */
[----:B------:R-:W-:Y:S01]  /*6db0*/  IADD3 R17, P1, PT, R42, R17, RZ ;  /* 0x000000112a117210 */ /* 0x000fe20007f3e0ff */
[----:B------:R-:W-:-:S04]  /*6dc0*/  IMAD.HI.U32 R42, R18, R22, RZ ;  /* 0x00000016122a7227 */ /* 0x000fc800078e00ff */
[----:B------:R-:W-:Y:S01]  /*6dd0*/  IMAD.X R42, RZ, RZ, R42, P2 ;  /* 0x000000ffff2a7224 */ /* 0x000fe200010e062a */
[----:B------:R0:W-:Y:S01]  /*6de0*/  STL.64 [R43], R16 ;  /* 0x000000102b007387 */ /* 0x0001e20000100a00 */
[----:B------:R-:W-:-:S03]  /*6df0*/  IMAD.HI.U32 R18, R19, R22, RZ ;  /* 0x0000001613127227 */ /* 0x000fc600078e00ff */
[----:B------:R-:W-:-:S04]  /*6e00*/  IADD3.X R41, P0, PT, R41, R42, RZ, P0, !PT ;  /* 0x0000002a29297210 */ /* 0x000fc8000071e4ff */
[----:B------:R-:W-:Y:S01]  /*6e10*/  IADD3.X R41, P1, PT, R44, R41, RZ, P1, !PT ;  /* 0x000000292c297210 */ /* 0x000fe20000f3e4ff */
[----:B------:R-:W-:Y:S01]  /*6e20*/  IMAD.X R18, RZ, RZ, R18, P0 ;  /* 0x000000ffff127224 */ /* 0x000fe200000e0612 */
[----:B------:R-:W-:-:S03]  /*6e30*/  ISETP.NE.AND P0, PT, R37, -0xf, PT ;  /* 0xfffffff12500780c */ /* 0x000fc60003f05270 */
[----:B0-----:R-:W-:Y:S02]  /*6e40*/  IMAD.X R17, RZ, RZ, R18, P1 ;  /* 0x000000ffff117224 */ /* 0x001fe400008e0612 */
[----:B------:R-:W-:-:S08]  /*6e50*/  IMAD.MOV.U32 R16, RZ, RZ, R41 ;  /* 0x000000ffff107224 */ /* 0x000fd000078e0029 */
[----:B------:R-:W-:Y:S05]  /*6e60*/  @P0 BRA `(.L_x_135) ;  /* 0xfffffffc00940947 */ /* 0x000fea000383ffff */
[----:B------:R-:W-:Y:S05]  /*6e70*/  BSYNC.RECONVERGENT B3 ;  /* 0x0000000000037941 */ /* 0x000fea0003800200 */
.L_x_134:
[----:B------:R-:W-:-:S07]  /*6e80*/  IMAD.MOV.U32 R40, RZ, RZ, R21 ;  /* 0x000000ffff287224 */ /* 0x000fce00078e0015 */
.L_x_133:
[----:B------:R-:W-:Y:S05]  /*6e90*/  BSYNC.RECONVERGENT B2 ;  /* 0x0000000000027941 */ /* 0x000fea0003800200 */
.L_x_132:
[----:B------:R-:W-:Y:S01]  /*6ea0*/  LOP3.LUT P0, R37, R13, 0x3f, RZ, 0xc0, !PT ;  /* 0x0000003f0d257812 */ /* 0x000fe2000780c0ff */
[----:B------:R-:W-:-:S04]  /*6eb0*/  IMAD.IADD R20, R20, 0x1, R40 ;  /* 0x0000000114147824 */ /* 0x000fc800078e0228 */
[----:B------:R-:W-:-:S05]  /*6ec0*/  IMAD.U32 R41, R20, 0x8, R1 ;  /* 0x0000000814297824 */ /* 0x000fca00078e0001 */
[----:B------:R0:W-:Y:S04]  /*6ed0*/  STL.64 [R41+-0x78], R16 ;  /* 0xffff881029007387 */ /* 0x0001e80000100a00 */
[----:B------:R-:W2:Y:S04]  /*6ee0*/  @P0 LDL.64 R22, [R1+0x8] ;  /* 0x0000080001160983 */ /* 0x000ea80000100a00 */
[----:B------:R-:W3:Y:S04]  /*6ef0*/  LDL.64 R18, [R1+0x10] ;  /* 0x0000100001127983 */ /* 0x000ee80000100a00 */
[----:B------:R-:W4:Y:S01]  /*6f00*/  LDL.64 R14, [R1+0x18] ;  /* 0x00001800010e7983 */ /* 0x000f220000100a00 */
[----:B------:R-:W-:Y:S01]  /*6f10*/  @P0 LOP3.LUT R13, R37, 0x3f, RZ, 0x3c, !PT ;  /* 0x0000003f250d0812 */ /* 0x000fe200078e3cff */
[----:B------:R-:W-:Y:S01]  /*6f20*/  BSSY.RECONVERGENT B2, `(.L_x_136) ;  /* 0x0000034000027945 */ /* 0x000fe20003800200 */
[----:B--2---:R-:W-:-:S02]  /*6f30*/  @P0 SHF.R.U64 R20, R22, 0x1, R23 ;  /* 0x0000000116140819 */ /* 0x004fc40000001217 */
[----:B------:R-:W-:Y:S02]  /*6f40*/  @P0 SHF.R.U32.HI R22, RZ, 0x1, R23 ;  /* 0x00000001ff160819 */ /* 0x000fe40000011617 */
[----:B---3--:R-:W-:Y:S02]  /*6f50*/  @P0 SHF.L.U32 R21, R18, R37, RZ ;  /* 0x0000002512150219 */ /* 0x008fe400000006ff */
[----:B0-----:R-:W-:Y:S02]  /*6f60*/  @P0 SHF.R.U64 R16, R20, R13, R22 ;  /* 0x0000000d14100219 */ /* 0x001fe40000001216 */
[--C-:B------:R-:W-:Y:S02]  /*6f70*/  @P0 SHF.R.U32.HI R42, RZ, 0x1, R19.reuse ;  /* 0x00000001ff2a0819 */ /* 0x100fe40000011613 */
[C-C-:B------:R-:W-:Y:S02]  /*6f80*/  @P0 SHF.R.U64 R40, R18.reuse, 0x1, R19.reuse ;  /* 0x0000000112280819 */ /* 0x140fe40000001213 */
[----:B------:R-:W-:-:S02]  /*6f90*/  @P0 SHF.L.U64.HI R36, R18, R37, R19 ;  /* 0x0000002512240219 */ /* 0x000fc40000010213 */
[----:B------:R-:W-:Y:S02]  /*6fa0*/  @P0 SHF.R.U32.HI R17, RZ, R13, R22 ;  /* 0x0000000dff110219 */ /* 0x000fe40000011616 */
[----:B------:R-:W-:Y:S02]  /*6fb0*/  @P0 LOP3.LUT R18, R21, R16, RZ, 0xfc, !PT ;  /* 0x0000001015120212 */ /* 0x000fe400078efcff */
[----:B----4-:R-:W-:Y:S02]  /*6fc0*/  @P0 SHF.L.U32 R20, R14, R37, RZ ;  /* 0x000000250e140219 */ /* 0x010fe400000006ff */
[----:B------:R-:W-:Y:S01]  /*6fd0*/  @P0 SHF.R.U64 R23, R40, R13, R42 ;  /* 0x0000000d28170219 */ /* 0x000fe2000000122a */
[----:B------:R-:W-:Y:S01]  /*6fe0*/  IMAD.SHL.U32 R16, R18, 0x4, RZ ;  /* 0x0000000412107824 */ /* 0x000fe200078e00ff */
[----:B------:R-:W-:Y:S02]  /*6ff0*/  @P0 LOP3.LUT R19, R36, R17, RZ, 0xfc, !PT ;  /* 0x0000001124130212 */ /* 0x000fe400078efcff */
[----:B------:R-:W-:-:S02]  /*7000*/  @P0 SHF.L.U64.HI R22, R14, R37, R15 ;  /* 0x000000250e160219 */ /* 0x000fc4000001020f */
[----:B------:R-:W-:Y:S02]  /*7010*/  @P0 SHF.R.U32.HI R13, RZ, R13, R42 ;  /* 0x0000000dff0d0219 */ /* 0x000fe4000001162a */
[----:B------:R-:W-:Y:S02]  /*7020*/  @P0 LOP3.LUT R14, R20, R23, RZ, 0xfc, !PT ;  /* 0x00000017140e0212 */ /* 0x000fe400078efcff */
[----:B------:R-:W-:Y:S02]  /*7030*/  SHF.L.U64.HI R18, R18, 0x2, R19 ;  /* 0x0000000212127819 */ /* 0x000fe40000010213 */
[----:B------:R-:W-:Y:S02]  /*7040*/  @P0 LOP3.LUT R15, R22, R13, RZ, 0xfc, !PT ;  /* 0x0000000d160f0212 */ /* 0x000fe400078efcff */
[----:B------:R-:W-:Y:S02]  /*7050*/  SHF.L.W.U32.HI R19, R19, 0x2, R14 ;  /* 0x0000000213137819 */ /* 0x000fe40000010e0e */
[----:B------:R-:W-:-:S02]  /*7060*/  IADD3 RZ, P0, PT, RZ, -R16, RZ ;  /* 0x80000010ffff7210 */ /* 0x000fc40007f1e0ff */
[----:B------:R-:W-:Y:S02]  /*7070*/  LOP3.LUT R13, RZ, R18, RZ, 0x33, !PT ;  /* 0x00000012ff0d7212 */ /* 0x000fe400078e33ff */
[----:B------:R-:W-:Y:S02]  /*7080*/  SHF.L.W.U32.HI R14, R14, 0x2, R15 ;  /* 0x000000020e0e7819 */ /* 0x000fe40000010e0f */
[----:B------:R-:W-:Y:S02]  /*7090*/  LOP3.LUT R20, RZ, R19, RZ, 0x33, !PT ;  /* 0x00000013ff147212 */ /* 0x000fe400078e33ff */
[----:B------:R-:W-:Y:S02]  /*70a0*/  IADD3.X R17, P0, PT, RZ, R13, RZ, P0, !PT ;  /* 0x0000000dff117210 */ /* 0x000fe4000071e4ff */
[----:B------:R-:W-:Y:S02]  /*70b0*/  LOP3.LUT R13, RZ, R14, RZ, 0x33, !PT ;  /* 0x0000000eff0d7212 */ /* 0x000fe400078e33ff */
[----:B------:R-:W-:-:S02]  /*70c0*/  IADD3.X R20, P1, PT, RZ, R20, RZ, P0, !PT ;  /* 0x00000014ff147210 */ /* 0x000fc4000073e4ff */
[----:B------:R-:W-:-:S03]  /*70d0*/  ISETP.GT.U32.AND P2, PT, R19, -0x1, PT ;  /* 0xffffffff1300780c */ /* 0x000fc60003f44070 */
[----:B------:R-:W-:Y:S01]  /*70e0*/  IMAD.X R13, RZ, RZ, R13, P1 ;  /* 0x000000ffff0d7224 */ /* 0x000fe200008e060d */
[----:B------:R-:W-:-:S04]  /*70f0*/  ISETP.GT.AND.EX P0, PT, R14, -0x1, PT, P2 ;  /* 0xffffffff0e00780c */ /* 0x000fc80003f04320 */
[----:B------:R-:W-:Y:S02]  /*7100*/  SEL R13, R14, R13, P0 ;  /* 0x0000000d0e0d7207 */ /* 0x000fe40000000000 */
[----:B------:R-:W-:Y:S02]  /*7110*/  SEL R22, R19, R20, P0 ;  /* 0x0000001413167207 */ /* 0x000fe40000000000 */
[----:B------:R-:W-:-:S04]  /*7120*/  ISETP.NE.U32.AND P1, PT, R13, RZ, PT ;  /* 0x000000ff0d00720c */ /* 0x000fc80003f25070 */
[----:B------:R-:W-:Y:S01]  /*7130*/  SEL R19, R22, R13, !P1 ;  /* 0x0000000d16137207 */ /* 0x000fe20004800000 */
[----:B------:R-:W-:-:S05]  /*7140*/  @!P0 IMAD.MOV R16, RZ, RZ, -R16 ;  /* 0x000000ffff108224 */ /* 0x000fca00078e0a10 */
[----:B------:R-:W0:Y:S02]  /*7150*/  FLO.U32 R19, R19 ;  /* 0x0000001300137300 */ /* 0x000e2400000e0000 */
[C---:B0-----:R-:W-:Y:S02]  /*7160*/  IADD3 R21, PT, PT, -R19.reuse, 0x1f, RZ ;  /* 0x0000001f13157810 */ /* 0x041fe40007ffe1ff */
[----:B------:R-:W-:-:S03]  /*7170*/  IADD3 R20, PT, PT, -R19, 0x3f, RZ ;  /* 0x0000003f13147810 */ /* 0x000fc60007ffe1ff */
[----:B------:R-:W-:Y:S01]  /*7180*/  @P1 IMAD.MOV R20, RZ, RZ, R21 ;  /* 0x000000ffff141224 */ /* 0x000fe200078e0215 */
[----:B------:R-:W-:-:S04]  /*7190*/  SEL R21, R18, R17, P0 ;  /* 0x0000001112157207 */ /* 0x000fc80000000000 */
[----:B------:R-:W-:-:S13]  /*71a0*/  ISETP.NE.AND P1, PT, R20, RZ, PT ;  /* 0x000000ff1400720c */ /* 0x000fda0003f25270 */
[----:B------:R-:W-:Y:S05]  /*71b0*/  @!P1 BRA `(.L_x_137) ;  /* 0x0000000000289947 */ /* 0x000fea0003800000 */
[----:B------:R-:W-:Y:S02]  /*71c0*/  LOP3.LUT R17, R20, 0x3f, RZ, 0xc0, !PT ;  /* 0x0000003f14117812 */ /* 0x000fe400078ec0ff */
[--C-:B------:R-:W-:Y:S02]  /*71d0*/  SHF.R.U64 R19, R16, 0x1, R21.reuse ;  /* 0x0000000110137819 */ /* 0x100fe40000001215 */
[----:B------:R-:W-:Y:S02]  /*71e0*/  SHF.R.U32.HI R21, RZ, 0x1, R21 ;  /* 0x00000001ff157819 */ /* 0x000fe40000011615 */
[----:B------:R-:W-:Y:S02]  /*71f0*/  LOP3.LUT R16, R20, 0x3f, RZ, 0xc, !PT ;  /* 0x0000003f14107812 */ /* 0x000fe400078e0cff */
[CC--:B------:R-:W-:Y:S02]  /*7200*/  SHF.L.U64.HI R18, R22.reuse, R17.reuse, R13 ;  /* 0x0000001116127219 */ /* 0x0c0fe4000001020d */
[----:B------:R-:W-:-:S02]  /*7210*/  SHF.L.U32 R17, R22, R17, RZ ;  /* 0x0000001116117219 */ /* 0x000fc400000006ff */
[-CC-:B------:R-:W-:Y:S02]  /*7220*/  SHF.R.U64 R22, R19, R16.reuse, R21.reuse ;  /* 0x0000001013167219 */ /* 0x180fe40000001215 */
[----:B------:R-:W-:Y:S02]  /*7230*/  SHF.R.U32.HI R13, RZ, R16, R21 ;  /* 0x00000010ff0d7219 */ /* 0x000fe40000011615 */
[----:B------:R-:W-:Y:S02]  /*7240*/  LOP3.LUT R22, R17, R22, RZ, 0xfc, !PT ;  /* 0x0000001611167212 */ /* 0x000fe400078efcff */
[----:B------:R-:W-:-:S07]  /*7250*/  LOP3.LUT R13, R18, R13, RZ, 0xfc, !PT ;  /* 0x0000000d120d7212 */ /* 0x000fce00078efcff */
.L_x_137:
[----:B------:R-:W-:Y:S05]  /*7260*/  BSYNC.RECONVERGENT B2 ;  /* 0x0000000000027941 */ /* 0x000fea0003800200 */
.L_x_136:
[----:B------:R-:W-:Y:S01]  /*7270*/  IMAD.WIDE.U32 R18, R22, 0x2168c235, RZ ;  /* 0x2168c23516127825 */ /* 0x000fe200078e00ff */
[----:B------:R-:W-:Y:S02]  /*7280*/  MOV R17, RZ ;  /* 0x000000ff00117202 */ /* 0x000fe40000000f00 */
[----:B------:R-:W-:Y:S01]  /*7290*/  SHF.R.U32.HI R15, RZ, 0x1e, R15 ;  /* 0x0000001eff0f7819 */ /* 0x000fe2000001160f */
[----:B------:R-:W-:Y:S01]  /*72a0*/  IMAD.MOV.U32 R16, RZ, RZ, R19 ;  /* 0x000000ffff107224 */ /* 0x000fe200078e0013 */
[----:B------:R-:W-:Y:S01]  /*72b0*/  IADD3 RZ, P1, PT, R18, R18, RZ ;  /* 0x0000001212ff7210 */ /* 0x000fe20007f3e0ff */
[----:B------:R-:W-:Y:S01]  /*72c0*/  IMAD.HI.U32 R19, R13, -0x36f0255e, RZ ;  /* 0xc90fdaa20d137827 */ /* 0x000fe200078e00ff */
[----:B------:R-:W-:-:S03]  /*72d0*/  LEA.HI R14, R14, R15, RZ, 0x1 ;  /* 0x0000000f0e0e7211 */ /* 0x000fc600078f08ff */
[----:B------:R-:W-:-:S04]  /*72e0*/  IMAD.WIDE.U32 R16, R22, -0x36f0255e, R16 ;  /* 0xc90fdaa216107825 */ /* 0x000fc800078e0010 */
[C---:B------:R-:W-:Y:S02]  /*72f0*/  IMAD R21, R13.reuse, -0x36f0255e, RZ ;  /* 0xc90fdaa20d157824 */ /* 0x040fe400078e02ff */
[----:B------:R-:W-:-:S04]  /*7300*/  IMAD.WIDE.U32 R16, P2, R13, 0x2168c235, R16 ;  /* 0x2168c2350d107825 */ /* 0x000fc80007840010 */
[----:B------:R-:W-:Y:S01]  /*7310*/  IMAD.X R13, RZ, RZ, R19, P2 ;  /* 0x000000ffff0d7224 */ /* 0x000fe200010e0613 */
[----:B------:R-:W-:Y:S02]  /*7320*/  IADD3 R17, P2, PT, R21, R17, RZ ;  /* 0x0000001115117210 */ /* 0x000fe40007f5e0ff */
[----:B------:R-:W-:Y:S02]  /*7330*/  IADD3.X RZ, P1, PT, R16, R16, RZ, P1, !PT ;  /* 0x0000001010ff7210 */ /* 0x000fe40000f3e4ff */
[C---:B------:R-:W-:Y:S01]  /*7340*/  ISETP.GT.U32.AND P3, PT, R17.reuse, RZ, PT ;  /* 0x000000ff1100720c */ /* 0x040fe20003f64070 */
[----:B------:R-:W-:Y:S01]  /*7350*/  IMAD.X R13, RZ, RZ, R13, P2 ;  /* 0x000000ffff0d7224 */ /* 0x000fe200010e060d */
[----:B------:R-:W-:-:S04]  /*7360*/  IADD3.X R16, P2, PT, R17, R17, RZ, P1, !PT ;  /* 0x0000001111107210 */ /* 0x000fc80000f5e4ff */
[C---:B------:R-:W-:Y:S01]  /*7370*/  ISETP.GT.AND.EX P1, PT, R13.reuse, RZ, PT, P3 ;  /* 0x000000ff0d00720c */ /* 0x040fe20003f24330 */
[----:B------:R-:W-:-:S03]  /*7380*/  IMAD.X R18, R13, 0x1, R13, P2 ;  /* 0x000000010d127824 */ /* 0x000fc600010e060d */
[----:B------:R-:W-:Y:S02]  /*7390*/  SEL R16, R16, R17, P1 ;  /* 0x0000001110107207 */ /* 0x000fe40000800000 */
[----:B------:R-:W-:Y:S02]  /*73a0*/  SEL R17, R18, R13, P1 ;  /* 0x0000000d12117207 */ /* 0x000fe40000800000 */
[----:B------:R-:W-:Y:S02]  /*73b0*/  IADD3 R36, P2, PT, R16, 0x1, RZ ;  /* 0x0000000110247810 */ /* 0x000fe40007f5e0ff */
[----:B------:R-:W-:Y:S02]  /*73c0*/  SEL R13, RZ, 0xffffffff, !P1 ;  /* 0xffffffffff0d7807 */ /* 0x000fe40004800000 */
[----:B------:R-:W-:Y:S01]  /*73d0*/  LOP3.LUT P1, R12, R12, 0x80000000, RZ, 0xc0, !PT ;  /* 0x800000000c0c7812 */ /* 0x000fe2000782c0ff */
[----:B------:R-:W-:Y:S02]  /*73e0*/  IMAD.X R17, RZ, RZ, R17, P2 ;  /* 0x000000ffff117224 */ /* 0x000fe400010e0611 */
[----:B------:R-:W-:Y:S01]  /*73f0*/  IMAD.IADD R13, R13, 0x1, -R20 ;  /* 0x000000010d0d7824 */ /* 0x000fe200078e0a14 */
[----:B------:R-:W-:-:S02]  /*7400*/  @!P0 LOP3.LUT R12, R12, 0x80000000, RZ, 0x3c, !PT ;  /* 0x800000000c0c8812 */ /* 0x000fc400078e3cff */
[----:B------:R-:W-:Y:S01]  /*7410*/  SHF.R.U64 R36, R36, 0xa, R17 ;  /* 0x0000000a24247819 */ /* 0x000fe20000001211 */
[----:B------:R-:W-:-:S03]  /*7420*/  IMAD.SHL.U32 R13, R13, 0x100000, RZ ;  /* 0x001000000d0d7824 */ /* 0x000fc600078e00ff */
[----:B------:R-:W-:-:S03]  /*7430*/  IADD3 R36, P2, PT, R36, 0x1, RZ ;  /* 0x0000000124247810 */ /* 0x000fc60007f5e0ff */
[----:B------:R-:W-:Y:S01]  /*7440*/  @P1 IMAD.MOV R14, RZ, RZ, -R14 ;  /* 0x000000ffff0e1224 */ /* 0x000fe200078e0a0e */
[----:B------:R-:W-:-:S04]  /*7450*/  LEA.HI.X R17, R17, RZ, RZ, 0x16, P2 ;  /* 0x000000ff11117211 */ /* 0x000fc800010fb4ff */
[--C-:B------:R-:W-:Y:S02]  /*7460*/  SHF.R.U64 R36, R36, 0x1, R17.reuse ;  /* 0x0000000124247819 */ /* 0x100fe40000001211 */
[----:B------:R-:W-:Y:S02]  /*7470*/  SHF.R.U32.HI R16, RZ, 0x1, R17 ;  /* 0x00000001ff107819 */ /* 0x000fe40000011611 */
[----:B------:R-:W-:-:S04]  /*7480*/  IADD3 R36, P2, P3, RZ, RZ, R36 ;  /* 0x000000ffff247210 */ /* 0x000fc80007b5e024 */
[----:B------:R-:W-:-:S04]  /*7490*/  IADD3.X R13, PT, PT, R13, 0x3fe00000, R16, P2, P3 ;  /* 0x3fe000000d0d7810 */ /* 0x000fc800017e6410 */
[----:B------:R-:W-:-:S07]  /*74a0*/  LOP3.LUT R37, R13, R12, RZ, 0xfc, !PT ;  /* 0x0000000c0d257212 */ /* 0x000fce00078efcff */
.L_x_131:
[----:B------:R-:W-:Y:S02]  /*74b0*/  IMAD.MOV.U32 R12, RZ, RZ, R7 ;  /* 0x000000ffff0c7224 */ /* 0x000fe400078e0007 */
[----:B------:R-:W-:-:S04]  /*74c0*/  IMAD.MOV.U32 R13, RZ, RZ, 0x0 ;  /* 0x00000000ff0d7424 */ /* 0x000fc800078e00ff */
[----:B------:R-:W-:Y:S05]  /*74d0*/  RET.REL.NODEC R12 `(_Z29poisson_fourier_filter_kernelPA2_d4dim3S1_S1_i) ;  /* 0xffffff880cc87950 */ /* 0x000fea0003c3ffff */
.L_x_138:
[----:B------:R-:W-:-:S00]  /*74e0*/  BRA `(.L_x_138) ;  /* 0xfffffffc00fc7947 */ /* 0x000fc0000383ffff */
[----:B------:R-:W-:-:S00]  /*74f0*/  NOP ;  /* 0x0000000000007918 */ /* 0x000fc00000000000 */
        /* <DEDUP_REMOVED lines=8> */
.L_x_141:


//--------------------- .nv.global.init           --------------------------
	.section	.nv.global.init,"aw",@progbits
	.align	16
.nv.global.init:
	.type		__cudart_sin_cos_coeffs,@object
	.size		__cudart_sin_cos_coeffs,(__cudart_i2opi_d - __cudart_sin_cos_coeffs)
__cudart_sin_cos_coeffs:
        /*0000*/ 	.byte	0x46, 0xd2, 0xb0, 0x2c, 0xf1, 0xe5, 0x5a, 0xbe, 0x92, 0xe3, 0xac, 0x69, 0xe3, 0x1d, 0xc7, 0x3e
        /*0010*/ 	.byte	0xa1, 0x62, 0xdb, 0x19, 0xa0, 0x01, 0x2a, 0xbf, 0x18, 0x08, 0x11, 0x11, 0x11, 0x11, 0x81, 0x3f
        /*0020*/ 	.byte	0x54, 0x55, 0x55, 0x55, 0x55, 0x55, 0xc5, 0xbf, 0x00, 0x00, 0x00, 0x00, 0x00, 0x00, 0x00, 0x00
        /*0030*/ 	.byte	0x00, 0x00, 0x00, 0x00, 0x00, 0x00, 0x00, 0x00, 0x64, 0x81, 0xfd, 0x20, 0x83, 0xff, 0xa8, 0xbd
        /*0040*/ 	.byte	0x28, 0x85, 0xef, 0xc1, 0xa7, 0xee, 0x21, 0x3e, 0xd9, 0xe6, 0x06, 0x8e, 0x4f, 0x7e, 0x92, 0xbe
        /*0050*/ 	.byte	0xe9, 0xbc, 0xdd, 0x19, 0xa0, 0x01, 0xfa, 0x3e, 0x47, 0x5d, 0xc1, 0x16, 0x6c, 0xc1, 0x56, 0xbf
        /*0060*/ 	.byte	0x51, 0x55, 0x55, 0x55, 0x55, 0x55, 0xa5, 0x3f, 0x00, 0x00, 0x00, 0x00, 0x00, 0x00, 0xe0, 0xbf
        /*0070*/ 	.byte	0x00, 0x00, 0x00, 0x00, 0x00, 0x00, 0xf0, 0x3f, 0x00, 0x00, 0x00, 0x00, 0x00, 0x00, 0x00, 0x00
	.type		__cudart_i2opi_d,@object
	.size		__cudart_i2opi_d,(.L_0 - __cudart_i2opi_d)
__cudart_i2opi_d:
        /* <DEDUP_REMOVED lines=9> */
.L_0:


//--------------------- .nv.shared.reserved.0     --------------------------
	.section	.nv.shared.reserved.0,"aw",@nobits
	.weak		__nv_reservedSMEM_offset_0_alias
	.size		__nv_reservedSMEM_offset_0_alias, 0, 64
	.other		__nv_reservedSMEM_offset_0_alias,@"STO_CUDA_RESERVED_SHARED STV_DEFAULT"
__nv_reservedSMEM_offset_0_alias:
	.zero		0
	.zero		64


//--------------------- .nv.constant0._Z29poisson_fourier_filter_kernelPA2_d4dim3S1_S1_i --------------------------
	.section	.nv.constant0._Z29poisson_fourier_filter_kernelPA2_d4dim3S1_S1_i,"a",@progbits
	.sectionflags	@""
	.align	4
.nv.constant0._Z29poisson_fourier_filter_kernelPA2_d4dim3S1_S1_i:
	.zero		944


//--------------------- SYMBOLS --------------------------

	.type		.nv.reservedSmem.offset0,@object
	.size		.nv.reservedSmem.offset0,0x4
